//
// Generated by NVIDIA NVVM Compiler
//
// Compiler Build ID: CL-36424714
// Cuda compilation tools, release 13.0, V13.0.88
// Based on NVVM 20.0.0
//

.version 9.0
.target sm_100
.address_size 64

	// .globl	main_kernel
// _ZZ11main_kernelE15PadInput_shared has been demoted
// _ZZ11main_kernelE18placeholder_shared has been demoted

.visible .entry main_kernel(
	.param .u64 .ptr .align 1 main_kernel_param_0,
	.param .u64 .ptr .align 1 main_kernel_param_1,
	.param .u64 .ptr .align 1 main_kernel_param_2
)
.maxntid 392
{
	.reg .pred 	%p<19>;
	.reg .b16 	%rs<83>;
	.reg .b32 	%r<157>;
	.reg .b32 	%f<115>;
	.reg .b64 	%rd<35>;
	// demoted variable
	.shared .align 4 .b8 _ZZ11main_kernelE15PadInput_shared[14400];
	// demoted variable
	.shared .align 4 .b8 _ZZ11main_kernelE18placeholder_shared[576];
	ld.param.u64 	%rd2, [main_kernel_param_0];
	ld.param.u64 	%rd4, [main_kernel_param_1];
	ld.param.u64 	%rd3, [main_kernel_param_2];
	cvta.to.global.u64 	%rd1, %rd4;
	mov.u32 	%r1, %tid.x;
	setp.lt.u32 	%p1, %r1, 60;
	mov.f32 	%f103, 0f00000000;
	@%p1 bra 	$L__BB0_3;
	cvt.u16.u32 	%rs1, %r1;
	mul.hi.u16 	%rs12, %rs1, 1093;
	mul.lo.s16 	%rs13, %rs12, 60;
	sub.s16 	%rs2, %rs1, %rs13;
	setp.lt.u16 	%p2, %rs2, 4;
	@%p2 bra 	$L__BB0_3;
	mul.wide.u16 	%r6, %rs12, 7168;
	shl.b16 	%rs15, %rs2, 7;
	and.b16  	%rs16, %rs15, 7680;
	cvt.u32.u16 	%r7, %rs16;
	mov.u32 	%r8, %ctaid.x;
	shl.b32 	%r9, %r1, 2;
	and.b32  	%r10, %r9, 12;
	shl.b32 	%r11, %r8, 4;
	or.b32  	%r12, %r11, %r10;
	add.s32 	%r13, %r12, %r6;
	add.s32 	%r14, %r13, %r7;
	add.s32 	%r15, %r14, -7680;
	mul.wide.u32 	%rd5, %r15, 4;
	add.s64 	%rd6, %rd1, %rd5;
	ld.global.nc.f32 	%f103, [%rd6];
$L__BB0_3:
	setp.lt.u32 	%p3, %r1, 60;
	shl.b32 	%r2, %r1, 4;
	mov.u32 	%r16, _ZZ11main_kernelE15PadInput_shared;
	add.s32 	%r3, %r16, %r2;
	st.shared.f32 	[%r3], %f103;
	mov.f32 	%f104, 0f00000000;
	@%p3 bra 	$L__BB0_6;
	cvt.u16.u32 	%rs3, %r1;
	mul.hi.u16 	%rs17, %rs3, 1093;
	mul.lo.s16 	%rs18, %rs17, 60;
	sub.s16 	%rs4, %rs3, %rs18;
	setp.lt.u16 	%p4, %rs4, 4;
	@%p4 bra 	$L__BB0_6;
	mul.wide.u16 	%r17, %rs17, 7168;
	shl.b16 	%rs20, %rs4, 7;
	and.b16  	%rs21, %rs20, 7680;
	cvt.u32.u16 	%r18, %rs21;
	mov.u32 	%r19, %ctaid.x;
	shl.b32 	%r20, %r19, 4;
	shl.b32 	%r21, %r1, 2;
	and.b32  	%r22, %r21, 12;
	or.b32  	%r23, %r20, %r22;
	add.s32 	%r24, %r23, %r17;
	add.s32 	%r25, %r24, %r18;
	add.s32 	%r26, %r25, -7679;
	mul.wide.u32 	%rd7, %r26, 4;
	add.s64 	%rd8, %rd1, %rd7;
	ld.global.nc.f32 	%f104, [%rd8];
$L__BB0_6:
	setp.lt.u32 	%p5, %r1, 60;
	st.shared.f32 	[%r3+4], %f104;
	mov.f32 	%f105, 0f00000000;
	@%p5 bra 	$L__BB0_9;
	cvt.u16.u32 	%rs5, %r1;
	mul.hi.u16 	%rs22, %rs5, 1093;
	mul.lo.s16 	%rs23, %rs22, 60;
	sub.s16 	%rs6, %rs5, %rs23;
	setp.lt.u16 	%p6, %rs6, 4;
	@%p6 bra 	$L__BB0_9;
	mul.wide.u16 	%r27, %rs22, 7168;
	shl.b16 	%rs25, %rs6, 7;
	and.b16  	%rs26, %rs25, 7680;
	cvt.u32.u16 	%r28, %rs26;
	mov.u32 	%r29, %ctaid.x;
	shl.b32 	%r30, %r29, 4;
	shl.b32 	%r31, %r1, 2;
	and.b32  	%r32, %r31, 12;
	or.b32  	%r33, %r30, %r32;
	add.s32 	%r34, %r33, %r27;
	add.s32 	%r35, %r34, %r28;
	add.s32 	%r36, %r35, -7678;
	mul.wide.u32 	%rd9, %r36, 4;
	add.s64 	%rd10, %rd1, %rd9;
	ld.global.nc.f32 	%f105, [%rd10];
$L__BB0_9:
	setp.lt.u32 	%p7, %r1, 60;
	st.shared.f32 	[%r3+8], %f105;
	mov.f32 	%f106, 0f00000000;
	@%p7 bra 	$L__BB0_12;
	cvt.u16.u32 	%rs7, %r1;
	mul.hi.u16 	%rs27, %rs7, 1093;
	mul.lo.s16 	%rs28, %rs27, 60;
	sub.s16 	%rs8, %rs7, %rs28;
	setp.lt.u16 	%p8, %rs8, 4;
	@%p8 bra 	$L__BB0_12;
	mul.wide.u16 	%r37, %rs27, 7168;
	shl.b16 	%rs30, %rs8, 7;
	and.b16  	%rs31, %rs30, 7680;
	cvt.u32.u16 	%r38, %rs31;
	mov.u32 	%r39, %ctaid.x;
	shl.b32 	%r40, %r39, 4;
	shl.b32 	%r41, %r1, 2;
	and.b32  	%r42, %r41, 12;
	or.b32  	%r43, %r40, %r42;
	add.s32 	%r44, %r43, %r37;
	add.s32 	%r45, %r44, %r38;
	add.s32 	%r46, %r45, -7677;
	mul.wide.u32 	%rd11, %r46, 4;
	add.s64 	%rd12, %rd1, %rd11;
	ld.global.nc.f32 	%f106, [%rd12];
$L__BB0_12:
	st.shared.f32 	[%r3+12], %f106;
	shr.u32 	%r47, %r1, 2;
	cvt.u16.u32 	%rs9, %r47;
	add.s16 	%rs32, %rs9, 8;
	mul.lo.s16 	%rs33, %rs32, 137;
	shr.u16 	%rs34, %rs33, 11;
	mul.lo.s16 	%rs35, %rs34, 15;
	sub.s16 	%rs10, %rs32, %rs35;
	and.b16  	%rs36, %rs10, 255;
	cvt.u32.u16 	%r48, %rs10;
	and.b32  	%r4, %r48, 255;
	setp.eq.s16 	%p9, %rs36, 0;
	mov.f32 	%f107, 0f00000000;
	@%p9 bra 	$L__BB0_14;
	cvt.u16.u32 	%rs37, %r1;
	add.s16 	%rs38, %rs37, 392;
	mul.hi.u16 	%rs39, %rs38, 1093;
	mul.wide.u16 	%r49, %rs39, 7168;
	shl.b32 	%r50, %r4, 9;
	mov.u32 	%r51, %ctaid.x;
	shl.b32 	%r52, %r1, 2;
	and.b32  	%r53, %r52, 12;
	shl.b32 	%r54, %r51, 4;
	or.b32  	%r55, %r54, %r53;
	add.s32 	%r56, %r55, %r49;
	add.s32 	%r57, %r56, %r50;
	add.s32 	%r58, %r57, -7680;
	mul.wide.u32 	%rd13, %r58, 4;
	add.s64 	%rd14, %rd1, %rd13;
	ld.global.nc.f32 	%f107, [%rd14];
$L__BB0_14:
	setp.eq.s16 	%p10, %rs36, 0;
	st.shared.f32 	[%r3+6272], %f107;
	mov.f32 	%f108, 0f00000000;
	@%p10 bra 	$L__BB0_16;
	cvt.u16.u32 	%rs41, %r1;
	add.s16 	%rs42, %rs41, 392;
	mul.hi.u16 	%rs43, %rs42, 1093;
	mul.wide.u16 	%r59, %rs43, 7168;
	shl.b32 	%r60, %r4, 9;
	mov.u32 	%r61, %ctaid.x;
	shl.b32 	%r62, %r61, 4;
	shl.b32 	%r63, %r1, 2;
	and.b32  	%r64, %r63, 12;
	or.b32  	%r65, %r62, %r64;
	add.s32 	%r66, %r65, %r59;
	add.s32 	%r67, %r66, %r60;
	add.s32 	%r68, %r67, -7679;
	mul.wide.u32 	%rd15, %r68, 4;
	add.s64 	%rd16, %rd1, %rd15;
	ld.global.nc.f32 	%f108, [%rd16];
$L__BB0_16:
	setp.eq.s16 	%p11, %rs36, 0;
	st.shared.f32 	[%r3+6276], %f108;
	mov.f32 	%f109, 0f00000000;
	@%p11 bra 	$L__BB0_18;
	cvt.u16.u32 	%rs45, %r1;
	add.s16 	%rs46, %rs45, 392;
	mul.hi.u16 	%rs47, %rs46, 1093;
	mul.wide.u16 	%r69, %rs47, 7168;
	shl.b32 	%r70, %r4, 9;
	mov.u32 	%r71, %ctaid.x;
	shl.b32 	%r72, %r71, 4;
	shl.b32 	%r73, %r1, 2;
	and.b32  	%r74, %r73, 12;
	or.b32  	%r75, %r72, %r74;
	add.s32 	%r76, %r75, %r69;
	add.s32 	%r77, %r76, %r70;
	add.s32 	%r78, %r77, -7678;
	mul.wide.u32 	%rd17, %r78, 4;
	add.s64 	%rd18, %rd1, %rd17;
	ld.global.nc.f32 	%f109, [%rd18];
$L__BB0_18:
	setp.eq.s16 	%p12, %rs36, 0;
	st.shared.f32 	[%r3+6280], %f109;
	mov.f32 	%f110, 0f00000000;
	@%p12 bra 	$L__BB0_20;
	cvt.u16.u32 	%rs49, %r1;
	add.s16 	%rs50, %rs49, 392;
	mul.hi.u16 	%rs51, %rs50, 1093;
	mul.wide.u16 	%r79, %rs51, 7168;
	shl.b32 	%r80, %r4, 9;
	mov.u32 	%r81, %ctaid.x;
	shl.b32 	%r82, %r81, 4;
	shl.b32 	%r83, %r1, 2;
	and.b32  	%r84, %r83, 12;
	or.b32  	%r85, %r82, %r84;
	add.s32 	%r86, %r85, %r79;
	add.s32 	%r87, %r86, %r80;
	add.s32 	%r88, %r87, -7677;
	mul.wide.u32 	%rd19, %r88, 4;
	add.s64 	%rd20, %rd1, %rd19;
	ld.global.nc.f32 	%f110, [%rd20];
$L__BB0_20:
	st.shared.f32 	[%r3+6284], %f110;
	setp.gt.u32 	%p13, %r1, 115;
	@%p13 bra 	$L__BB0_31;
	mad.lo.s16 	%rs52, %rs9, 137, 137;
	shr.u16 	%rs53, %rs52, 11;
	mul.lo.s16 	%rs54, %rs53, 15;
	sub.s16 	%rs55, %rs9, %rs54;
	add.s16 	%rs11, %rs55, 1;
	and.b16  	%rs56, %rs11, 255;
	cvt.u32.u16 	%r89, %rs11;
	and.b32  	%r5, %r89, 255;
	setp.eq.s16 	%p14, %rs56, 0;
	mov.f32 	%f111, 0f00000000;
	@%p14 bra 	$L__BB0_23;
	cvt.u16.u32 	%rs57, %r1;
	add.s16 	%rs58, %rs57, 784;
	mul.hi.u16 	%rs59, %rs58, 2185;
	shr.u16 	%rs60, %rs59, 1;
	mul.wide.u16 	%r90, %rs60, 7168;
	shl.b32 	%r91, %r5, 9;
	mov.u32 	%r92, %ctaid.x;
	shl.b32 	%r93, %r1, 2;
	and.b32  	%r94, %r93, 12;
	shl.b32 	%r95, %r92, 4;
	or.b32  	%r96, %r95, %r94;
	add.s32 	%r97, %r96, %r90;
	add.s32 	%r98, %r97, %r91;
	add.s32 	%r99, %r98, -7680;
	mul.wide.u32 	%rd21, %r99, 4;
	add.s64 	%rd22, %rd1, %rd21;
	ld.global.nc.f32 	%f111, [%rd22];
$L__BB0_23:
	setp.eq.s16 	%p15, %rs56, 0;
	st.shared.f32 	[%r3+12544], %f111;
	mov.f32 	%f112, 0f00000000;
	@%p15 bra 	$L__BB0_25;
	cvt.u16.u32 	%rs62, %r1;
	add.s16 	%rs63, %rs62, 784;
	mul.hi.u16 	%rs64, %rs63, 2185;
	shr.u16 	%rs65, %rs64, 1;
	mul.wide.u16 	%r100, %rs65, 7168;
	shl.b32 	%r101, %r5, 9;
	mov.u32 	%r102, %ctaid.x;
	shl.b32 	%r103, %r102, 4;
	shl.b32 	%r104, %r1, 2;
	and.b32  	%r105, %r104, 12;
	or.b32  	%r106, %r103, %r105;
	add.s32 	%r107, %r106, %r100;
	add.s32 	%r108, %r107, %r101;
	add.s32 	%r109, %r108, -7679;
	mul.wide.u32 	%rd23, %r109, 4;
	add.s64 	%rd24, %rd1, %rd23;
	ld.global.nc.f32 	%f112, [%rd24];
$L__BB0_25:
	setp.eq.s16 	%p16, %rs56, 0;
	st.shared.f32 	[%r3+12548], %f112;
	mov.f32 	%f113, 0f00000000;
	@%p16 bra 	$L__BB0_27;
	cvt.u16.u32 	%rs67, %r1;
	add.s16 	%rs68, %rs67, 784;
	mul.hi.u16 	%rs69, %rs68, 2185;
	shr.u16 	%rs70, %rs69, 1;
	mul.wide.u16 	%r110, %rs70, 7168;
	shl.b32 	%r111, %r5, 9;
	mov.u32 	%r112, %ctaid.x;
	shl.b32 	%r113, %r112, 4;
	shl.b32 	%r114, %r1, 2;
	and.b32  	%r115, %r114, 12;
	or.b32  	%r116, %r113, %r115;
	add.s32 	%r117, %r116, %r110;
	add.s32 	%r118, %r117, %r111;
	add.s32 	%r119, %r118, -7678;
	mul.wide.u32 	%rd25, %r119, 4;
	add.s64 	%rd26, %rd1, %rd25;
	ld.global.nc.f32 	%f113, [%rd26];
$L__BB0_27:
	setp.eq.s16 	%p17, %rs56, 0;
	st.shared.f32 	[%r3+12552], %f113;
	mov.f32 	%f114, 0f00000000;
	@%p17 bra 	$L__BB0_29;
	cvt.u16.u32 	%rs72, %r1;
	add.s16 	%rs73, %rs72, 784;
	mul.hi.u16 	%rs74, %rs73, 2185;
	shr.u16 	%rs75, %rs74, 1;
	mul.wide.u16 	%r120, %rs75, 7168;
	shl.b32 	%r121, %r5, 9;
	mov.u32 	%r122, %ctaid.x;
	shl.b32 	%r123, %r122, 4;
	shl.b32 	%r124, %r1, 2;
	and.b32  	%r125, %r124, 12;
	or.b32  	%r126, %r123, %r125;
	add.s32 	%r127, %r126, %r120;
	add.s32 	%r128, %r127, %r121;
	add.s32 	%r129, %r128, -7677;
	mul.wide.u32 	%rd27, %r129, 4;
	add.s64 	%rd28, %rd1, %rd27;
	ld.global.nc.f32 	%f114, [%rd28];
$L__BB0_29:
	st.shared.f32 	[%r3+12556], %f114;
	setp.gt.u32 	%p18, %r1, 35;
	@%p18 bra 	$L__BB0_31;
	mov.u32 	%r130, _ZZ11main_kernelE18placeholder_shared;
	add.s32 	%r131, %r130, %r2;
	shl.b32 	%r132, %r1, 7;
	and.b32  	%r133, %r132, 7680;
	mov.u32 	%r134, %ctaid.x;
	shl.b32 	%r135, %r134, 4;
	add.s32 	%r136, %r133, %r135;
	shl.b32 	%r137, %r1, 2;
	and.b32  	%r138, %r137, 12;
	or.b32  	%r139, %r136, %r138;
	cvta.to.global.u64 	%rd29, %rd3;
	mul.wide.u32 	%rd30, %r139, 4;
	add.s64 	%rd31, %rd29, %rd30;
	ld.global.nc.v4.f32 	{%f41, %f42, %f43, %f44}, [%rd31];
	st.shared.v4.f32 	[%r131], {%f41, %f42, %f43, %f44};
$L__BB0_31:
	cvta.to.global.u64 	%rd32, %rd2;
	bar.sync 	0;
	cvt.u16.u32 	%rs76, %r1;
	mul.hi.u16 	%rs77, %rs76, 1171;
	shl.b16 	%rs78, %rs77, 3;
	add.s16 	%rs79, %rs76, %rs78;
	shl.b16 	%rs80, %rs79, 2;
	and.b16  	%rs81, %rs80, 224;
	mad.lo.s16 	%rs82, %rs77, 480, %rs81;
	cvt.u32.u16 	%r140, %rs82;
	shl.b32 	%r141, %r1, 1;
	and.b32  	%r142, %r141, 14;
	or.b32  	%r143, %r142, %r140;
	shl.b32 	%r144, %r143, 2;
	add.s32 	%r146, %r16, %r144;
	ld.shared.f32 	%f45, [%r146];
	shl.b32 	%r147, %r1, 3;
	and.b32  	%r148, %r147, 56;
	mov.u32 	%r149, _ZZ11main_kernelE18placeholder_shared;
	add.s32 	%r150, %r149, %r148;
	ld.shared.f32 	%f46, [%r150];
	fma.rn.f32 	%f47, %f45, %f46, 0f00000000;
	ld.shared.f32 	%f48, [%r146+4];
	ld.shared.f32 	%f49, [%r150+4];
	fma.rn.f32 	%f50, %f48, %f49, 0f00000000;
	ld.shared.f32 	%f51, [%r146+64];
	ld.shared.f32 	%f52, [%r150+64];
	fma.rn.f32 	%f53, %f51, %f52, %f47;
	ld.shared.f32 	%f54, [%r146+68];
	ld.shared.f32 	%f55, [%r150+68];
	fma.rn.f32 	%f56, %f54, %f55, %f50;
	ld.shared.f32 	%f57, [%r146+128];
	ld.shared.f32 	%f58, [%r150+128];
	fma.rn.f32 	%f59, %f57, %f58, %f53;
	ld.shared.f32 	%f60, [%r146+132];
	ld.shared.f32 	%f61, [%r150+132];
	fma.rn.f32 	%f62, %f60, %f61, %f56;
	ld.shared.f32 	%f63, [%r146+960];
	ld.shared.f32 	%f64, [%r150+192];
	fma.rn.f32 	%f65, %f63, %f64, %f59;
	ld.shared.f32 	%f66, [%r146+964];
	ld.shared.f32 	%f67, [%r150+196];
	fma.rn.f32 	%f68, %f66, %f67, %f62;
	ld.shared.f32 	%f69, [%r146+1024];
	ld.shared.f32 	%f70, [%r150+256];
	fma.rn.f32 	%f71, %f69, %f70, %f65;
	ld.shared.f32 	%f72, [%r146+1028];
	ld.shared.f32 	%f73, [%r150+260];
	fma.rn.f32 	%f74, %f72, %f73, %f68;
	ld.shared.f32 	%f75, [%r146+1088];
	ld.shared.f32 	%f76, [%r150+320];
	fma.rn.f32 	%f77, %f75, %f76, %f71;
	ld.shared.f32 	%f78, [%r146+1092];
	ld.shared.f32 	%f79, [%r150+324];
	fma.rn.f32 	%f80, %f78, %f79, %f74;
	ld.shared.f32 	%f81, [%r146+1920];
	ld.shared.f32 	%f82, [%r150+384];
	fma.rn.f32 	%f83, %f81, %f82, %f77;
	ld.shared.f32 	%f84, [%r146+1924];
	ld.shared.f32 	%f85, [%r150+388];
	fma.rn.f32 	%f86, %f84, %f85, %f80;
	ld.shared.f32 	%f87, [%r146+1984];
	ld.shared.f32 	%f88, [%r150+448];
	fma.rn.f32 	%f89, %f87, %f88, %f83;
	ld.shared.f32 	%f90, [%r146+1988];
	ld.shared.f32 	%f91, [%r150+452];
	fma.rn.f32 	%f92, %f90, %f91, %f86;
	ld.shared.f32 	%f93, [%r146+2048];
	ld.shared.f32 	%f94, [%r150+512];
	fma.rn.f32 	%f95, %f93, %f94, %f89;
	ld.shared.f32 	%f96, [%r146+2052];
	ld.shared.f32 	%f97, [%r150+516];
	fma.rn.f32 	%f98, %f96, %f97, %f92;
	shl.b32 	%r151, %r1, 6;
	and.b32  	%r152, %r151, 32256;
	mov.u32 	%r153, %ctaid.x;
	shl.b32 	%r154, %r153, 4;
	add.s32 	%r155, %r152, %r154;
	or.b32  	%r156, %r155, %r142;
	mul.wide.u32 	%rd33, %r156, 4;
	add.s64 	%rd34, %rd32, %rd33;
	st.global.f32 	[%rd34], %f95;
	st.global.f32 	[%rd34+4], %f98;
	ret;

}


// ===== COMPILED SASS (sm_100) =====

	.target	sm_100

	.elftype	@"ET_EXEC"


//--------------------- .note.nv.tkinfo           --------------------------
	.section	.note.nv.tkinfo,"",@"SHT_NOTE"
	.sectionflags	@"SHF_NOTE_NV_TKINFO"
	.tkinfo
        /*0018*/ 	.word	0x00000002
        /*0030*/ 	.string	""
        /*0030*/ 	.string	"ptxas"
        /*0030*/ 	.string	"Cuda compilation tools, release 13.0, V13.0.88"
        /*0030*/ 	.string	"Build cuda_13.0.r13.0/compiler.36424714_0"
        /*0030*/ 	.string	"-arch sm_100 -m 64 "



//--------------------- .note.nv.cuinfo           --------------------------
	.section	.note.nv.cuinfo,"",@"SHT_NOTE"
	.sectionflags	@"SHF_NOTE_NV_CUINFO"
        /*0018*/ 	.short	0x0002
        /*001a*/ 	.short	0x0064
        /*001c*/ 	.short	0x0082
	.zero		2


//--------------------- .nv.info                  --------------------------
	.section	.nv.info,"",@"SHT_CUDA_INFO"
	.align	4


	//----- nvinfo : EIATTR_REGCOUNT
	.align		4
        /*0000*/ 	.byte	0x04, 0x2f
        /*0002*/ 	.short	(.L_1 - .L_0)
	.align		4
.L_0:
        /*0004*/ 	.word	index@(main_kernel)
        /*0008*/ 	.word	0x00000020


	//----- nvinfo : EIATTR_FRAME_SIZE
	.align		4
.L_1:
        /*000c*/ 	.byte	0x04, 0x11
        /*000e*/ 	.short	(.L_3 - .L_2)
	.align		4
.L_2:
        /*0010*/ 	.word	index@(main_kernel)
        /*0014*/ 	.word	0x00000000


	//----- nvinfo : EIATTR_MIN_STACK_SIZE
	.align		4
.L_3:
        /*0018*/ 	.byte	0x04, 0x12
        /*001a*/ 	.short	(.L_5 - .L_4)
	.align		4
.L_4:
        /*001c*/ 	.word	index@(main_kernel)
        /*0020*/ 	.word	0x00000000
.L_5:


//--------------------- .nv.compat                --------------------------
	.section	.nv.compat,"",@"SHT_CUDA_COMPAT_INFO"
	.align	4
        /*0000*/ 	.byte	0x02, 0x09, 0x00, 0x00, 0x02, 0x02, 0x01, 0x00, 0x02, 0x05, 0x05, 0x00, 0x03, 0x07, 0x01, 0x01
        /*0010*/ 	.byte	0x02, 0x03, 0x00, 0x00, 0x02, 0x06, 0x01, 0x00, 0x04, 0x0b, 0x08, 0x00, 0x09, 0x00, 0x00, 0x00
        /*0020*/ 	.byte	0x00, 0x00, 0x00, 0x00


//--------------------- .nv.info.main_kernel      --------------------------
	.section	.nv.info.main_kernel,"",@"SHT_CUDA_INFO"
	.sectionflags	@""
	.align	4


	//----- nvinfo : EIATTR_CUDA_API_VERSION
	.align		4
        /*0000*/ 	.byte	0x04, 0x37
        /*0002*/ 	.short	(.L_7 - .L_6)
.L_6:
        /*0004*/ 	.word	0x00000082


	//----- nvinfo : EIATTR_KPARAM_INFO
	.align		4
.L_7:
        /*0008*/ 	.byte	0x04, 0x17
        /*000a*/ 	.short	(.L_9 - .L_8)
.L_8:
        /*000c*/ 	.word	0x00000000
        /*0010*/ 	.short	0x0002
        /*0012*/ 	.short	0x0010
        /*0014*/ 	.byte	0x00, 0xf5, 0x21, 0x00


	//----- nvinfo : EIATTR_KPARAM_INFO
	.align		4
.L_9:
        /*0018*/ 	.byte	0x04, 0x17
        /*001a*/ 	.short	(.L_11 - .L_10)
.L_10:
        /*001c*/ 	.word	0x00000000
        /*0020*/ 	.short	0x0001
        /*0022*/ 	.short	0x0008
        /*0024*/ 	.byte	0x00, 0xf5, 0x21, 0x00


	//----- nvinfo : EIATTR_KPARAM_INFO
	.align		4
.L_11:
        /*0028*/ 	.byte	0x04, 0x17
        /*002a*/ 	.short	(.L_13 - .L_12)
.L_12:
        /*002c*/ 	.word	0x00000000
        /*0030*/ 	.short	0x0000
        /*0032*/ 	.short	0x0000
        /*0034*/ 	.byte	0x00, 0xf5, 0x21, 0x00


	//----- nvinfo : EIATTR_SPARSE_MMA_MASK
	.align		4
.L_13:
        /*0038*/ 	.byte	0x03, 0x50
        /*003a*/ 	.short	0x0000


	//----- nvinfo : EIATTR_MAXREG_COUNT
	.align		4
        /*003c*/ 	.byte	0x03, 0x1b
        /*003e*/ 	.short	0x0080


	//----- nvinfo : EIATTR_NUM_BARRIERS
	.align		4
        /*0040*/ 	.byte	0x02, 0x4c
        /*0042*/ 	.byte	0x01
	.zero		1


	//----- nvinfo : EIATTR_MERCURY_ISA_VERSION
	.align		4
        /*0044*/ 	.byte	0x03, 0x5f
        /*0046*/ 	.short	0x0101


	//----- nvinfo : EIATTR_VRC_CTA_INIT_COUNT
	.align		4
        /*0048*/ 	.byte	0x02, 0x4a
	.zero		1
	.zero		1


	//----- nvinfo : EIATTR_EXIT_INSTR_OFFSETS
	.align		4
        /*004c*/ 	.byte	0x04, 0x1c
        /*004e*/ 	.short	(.L_15 - .L_14)


	//   ....[0]....
.L_14:
        /*0050*/ 	.word	0x00001630


	//----- nvinfo : EIATTR_MAX_THREADS
	.align		4
.L_15:
        /*0054*/ 	.byte	0x04, 0x05
        /*0056*/ 	.short	(.L_17 - .L_16)
.L_16:
        /*0058*/ 	.word	0x00000188
        /*005c*/ 	.word	0x00000001
        /*0060*/ 	.word	0x00000001


	//----- nvinfo : EIATTR_CRS_STACK_SIZE
	.align		4
.L_17:
        /*0064*/ 	.byte	0x04, 0x1e
        /*0066*/ 	.short	(.L_19 - .L_18)
.L_18:
        /*0068*/ 	.word	0x00000000


	//----- nvinfo : EIATTR_CBANK_PARAM_SIZE
	.align		4
.L_19:
        /*006c*/ 	.byte	0x03, 0x19
        /*006e*/ 	.short	0x0018


	//----- nvinfo : EIATTR_PARAM_CBANK
	.align		4
        /*0070*/ 	.byte	0x04, 0x0a
        /*0072*/ 	.short	(.L_21 - .L_20)
	.align		4
.L_20:
        /*0074*/ 	.word	index@(.nv.constant0.main_kernel)
        /*0078*/ 	.short	0x0380
        /*007a*/ 	.short	0x0018


	//----- nvinfo : EIATTR_SW_WAR
	.align		4
.L_21:
        /*007c*/ 	.byte	0x04, 0x36
        /*007e*/ 	.short	(.L_23 - .L_22)
.L_22:
        /*0080*/ 	.word	0x00000008
.L_23:


//--------------------- .nv.callgraph             --------------------------
	.section	.nv.callgraph,"",@"SHT_CUDA_CALLGRAPH"
	.align	4
	.sectionentsize	8
	.align		4
        /*0000*/ 	.word	0x00000000
	.align		4
        /*0004*/ 	.word	0xffffffff
	.align		4
        /*0008*/ 	.word	0x00000000
	.align		4
        /*000c*/ 	.word	0xfffffffe
	.align		4
        /*0010*/ 	.word	0x00000000
	.align		4
        /*0014*/ 	.word	0xfffffffd
	.align		4
        /*0018*/ 	.word	0x00000000
	.align		4
        /*001c*/ 	.word	0xfffffffc


//--------------------- .text.main_kernel         --------------------------
	.section	.text.main_kernel,"ax",@progbits
	.align	128
        .global         main_kernel
        .type           main_kernel,@function
        .size           main_kernel,(.L_x_11 - main_kernel)
        .other          main_kernel,@"STO_CUDA_ENTRY STV_DEFAULT"
main_kernel:
.text.main_kernel:
[----:B------:R-:W-:Y:S01]  /*0000*/  LDC R1, c[0x0][0x37c] ;  /* 0x0000df00ff017b82 */ /* 0x000fe20000000800 */
[----:B------:R-:W0:Y:S01]  /*0010*/  S2R R0, SR_TID.X ;  /* 0x0000000000007919 */ /* 0x000e220000002100 */
[----:B------:R-:W1:Y:S01]  /*0020*/  LDCU.64 UR4, c[0x0][0x358] ;  /* 0x00006b00ff0477ac */ /* 0x000e620008000a00 */
[----:B0-----:R-:W-:-:S05]  /*0030*/  SHF.R.U32.HI R2, RZ, 0x2, R0 ;  /* 0x00000002ff027819 */ /* 0x001fca0000011600 */
[----:B------:R-:W-:-:S05]  /*0040*/  VIADD R3, R2, 0x8 ;  /* 0x0000000802037836 */ /* 0x000fca0000000000 */
[----:B------:R-:W-:-:S05]  /*0050*/  PRMT R4, R3, 0x9910, RZ ;  /* 0x0000991003047816 */ /* 0x000fca00000000ff */
[----:B------:R-:W-:-:S05]  /*0060*/  IMAD R4, R4, 0x89, RZ ;  /* 0x0000008904047824 */ /* 0x000fca00078e02ff */
[----:B------:R-:W-:-:S04]  /*0070*/  LOP3.LUT R4, R4, 0xffff, RZ, 0xc0, !PT ;  /* 0x0000ffff04047812 */ /* 0x000fc800078ec0ff */
[----:B------:R-:W-:-:S04]  /*0080*/  SHF.R.U32.HI R4, RZ, 0xb, R4 ;  /* 0x0000000bff047819 */ /* 0x000fc80000011604 */
[----:B------:R-:W-:-:S05]  /*0090*/  PRMT R4, R4, 0x9910, RZ ;  /* 0x0000991004047816 */ /* 0x000fca00000000ff */
[----:B------:R-:W-:-:S04]  /*00a0*/  IMAD R4, R4, 0xf, RZ ;  /* 0x0000000f04047824 */ /* 0x000fc800078e02ff */
[----:B------:R-:W-:-:S05]  /*00b0*/  IMAD.MOV R4, RZ, RZ, -R4 ;  /* 0x000000ffff047224 */ /* 0x000fca00078e0a04 */
[----:B------:R-:W-:-:S04]  /*00c0*/  PRMT R4, R4, 0x7710, RZ ;  /* 0x0000771004047816 */ /* 0x000fc800000000ff */
[----:B------:R-:W-:-:S04]  /*00d0*/  IADD3 R3, PT, PT, R3, R4, RZ ;  /* 0x0000000403037210 */ /* 0x000fc80007ffe0ff */
[C---:B------:R-:W-:Y:S02]  /*00e0*/  LOP3.LUT R4, R3.reuse, 0xff, RZ, 0xc0, !PT ;  /* 0x000000ff03047812 */ /* 0x040fe400078ec0ff */
[C---:B------:R-:W-:Y:S02]  /*00f0*/  LOP3.LUT P0, RZ, R3.reuse, 0xff, RZ, 0xc0, !PT ;  /* 0x000000ff03ff7812 */ /* 0x040fe4000780c0ff */
[----:B------:R-:W-:Y:S02]  /*0100*/  ISETP.NE.AND P1, PT, R4, RZ, PT ;  /* 0x000000ff0400720c */ /* 0x000fe40003f25270 */
[----:B------:R-:W-:-:S09]  /*0110*/  LOP3.LUT R3, R3, 0xff, RZ, 0xc0, !PT ;  /* 0x000000ff03037812 */ /* 0x000fd200078ec0ff */
[----:B------:R-:W0:Y:S01]  /*0120*/  @P0 S2R R14, SR_CTAID.X ;  /* 0x00000000000e0919 */ /* 0x000e220000002500 */
[C---:B------:R-:W-:Y:S01]  /*0130*/  @P0 IMAD.SHL.U32 R4, R0.reuse, 0x4, RZ ;  /* 0x0000000400040824 */ /* 0x040fe200078e00ff */
[C---:B------:R-:W-:Y:S01]  /*0140*/  @P1 SHF.L.U32 R7, R0.reuse, 0x2, RZ ;  /* 0x0000000200071819 */ /* 0x040fe200000006ff */
[C---:B------:R-:W-:Y:S01]  /*0150*/  @P1 IMAD.SHL.U32 R6, R0.reuse, 0x4, RZ ;  /* 0x0000000400061824 */ /* 0x040fe200078e00ff */
[----:B------:R-:W2:Y:S01]  /*0160*/  @P1 S2R R15, SR_CTAID.X ;  /* 0x00000000000f1919 */ /* 0x000ea20000002500 */
[C---:B------:R-:W-:Y:S01]  /*0170*/  @P1 IADD3 R18, PT, PT, R0.reuse, 0x188, RZ ;  /* 0x0000018800121810 */ /* 0x040fe20007ffe0ff */
[----:B------:R-:W-:Y:S01]  /*0180*/  @P1 VIADD R20, R0, 0x188 ;  /* 0x0000018800141836 */ /* 0x000fe20000000000 */
[----:B------:R-:W-:Y:S01]  /*0190*/  @P0 LOP3.LUT R5, R4, 0xc, RZ, 0xc0, !PT ;  /* 0x0000000c04050812 */ /* 0x000fe200078ec0ff */
[----:B------:R-:W3:Y:S01]  /*01a0*/  @P1 S2R R13, SR_CTAID.X ;  /* 0x00000000000d1919 */ /* 0x000ee20000002500 */
[----:B------:R-:W-:Y:S01]  /*01b0*/  @P0 VIADD R4, R0, 0x188 ;  /* 0x0000018800040836 */ /* 0x000fe20000000000 */
[----:B------:R-:W-:Y:S01]  /*01c0*/  @P1 LOP3.LUT R6, R6, 0xc, RZ, 0xc0, !PT ;  /* 0x0000000c06061812 */ /* 0x000fe200078ec0ff */
[----:B------:R-:W-:Y:S01]  /*01d0*/  @P1 IMAD.SHL.U32 R21, R0, 0x4, RZ ;  /* 0x0000000400151824 */ /* 0x000fe200078e00ff */
[----:B------:R-:W4:Y:S01]  /*01e0*/  @P1 S2R R12, SR_CTAID.X ;  /* 0x00000000000c1919 */ /* 0x000f220000002500 */
[----:B------:R-:W-:Y:S01]  /*01f0*/  @P1 LOP3.LUT R8, R7, 0xc, RZ, 0xc0, !PT ;  /* 0x0000000c07081812 */ /* 0x000fe200078ec0ff */
[----:B------:R-:W1:Y:S01]  /*0200*/  @P0 LDC.64 R10, c[0x0][0x388] ;  /* 0x0000e200ff0a0b82 */ /* 0x000e620000000a00 */
[----:B------:R-:W-:Y:S01]  /*0210*/  @P0 LOP3.LUT R16, R4, 0xffff, RZ, 0xc0, !PT ;  /* 0x0000ffff04100812 */ /* 0x000fe200078ec0ff */
[----:B------:R-:W-:Y:S01]  /*0220*/  @P1 VIADD R4, R0, 0x188 ;  /* 0x0000018800041836 */ /* 0x000fe20000000000 */
[----:B------:R-:W-:-:S02]  /*0230*/  @P1 LOP3.LUT R19, R18, 0xffff, RZ, 0xc0, !PT ;  /* 0x0000ffff12131812 */ /* 0x000fc400078ec0ff */
[----:B------:R-:W-:Y:S01]  /*0240*/  @P1 LOP3.LUT R20, R20, 0xffff, RZ, 0xc0, !PT ;  /* 0x0000ffff14141812 */ /* 0x000fe200078ec0ff */
[----:B------:R-:W-:Y:S01]  /*0250*/  @P0 IMAD R16, R16, 0x445, RZ ;  /* 0x0000044510100824 */ /* 0x000fe200078e02ff */
[----:B------:R-:W-:Y:S01]  /*0260*/  @P1 LOP3.LUT R17, R4, 0xffff, RZ, 0xc0, !PT ;  /* 0x0000ffff04111812 */ /* 0x000fe200078ec0ff */
[----:B------:R-:W-:Y:S01]  /*0270*/  @P1 IMAD R19, R19, 0x445, RZ ;  /* 0x0000044513131824 */ /* 0x000fe200078e02ff */
[----:B------:R-:W-:Y:S01]  /*0280*/  @P1 LOP3.LUT R21, R21, 0xc, RZ, 0xc0, !PT ;  /* 0x0000000c15151812 */ /* 0x000fe200078ec0ff */
[----:B------:R-:W-:Y:S02]  /*0290*/  @P1 IMAD R20, R20, 0x445, RZ ;  /* 0x0000044514141824 */ /* 0x000fe400078e02ff */
[----:B------:R-:W-:Y:S01]  /*02a0*/  @P1 IMAD R18, R17, 0x445, RZ ;  /* 0x0000044511121824 */ /* 0x000fe200078e02ff */
[----:B------:R-:W-:Y:S02]  /*02b0*/  @P0 SHF.R.U32.HI R17, RZ, 0x10, R16 ;  /* 0x00000010ff110819 */ /* 0x000fe40000011610 */
[----:B------:R-:W-:-:S02]  /*02c0*/  @P1 SHF.R.U32.HI R20, RZ, 0x10, R20 ;  /* 0x00000010ff141819 */ /* 0x000fc40000011614 */
[----:B------:R-:W-:Y:S01]  /*02d0*/  @P1 SHF.R.U32.HI R18, RZ, 0x10, R18 ;  /* 0x00000010ff121819 */ /* 0x000fe20000011612 */
[----:B0-----:R-:W-:Y:S02]  /*02e0*/  @P0 IMAD R14, R14, 0x10, R5 ;  /* 0x000000100e0e0824 */ /* 0x001fe400078e0205 */
[----:B------:R-:W0:Y:S01]  /*02f0*/  @P1 LDC.64 R4, c[0x0][0x388] ;  /* 0x0000e200ff041b82 */ /* 0x000e220000000a00 */
[----:B--2---:R-:W-:Y:S01]  /*0300*/  @P1 LEA R15, R15, R6, 0x4 ;  /* 0x000000060f0f1211 */ /* 0x004fe200078e20ff */
[----:B------:R-:W-:Y:S02]  /*0310*/  @P0 IMAD R14, R17, 0x1c00, R14 ;  /* 0x00001c00110e0824 */ /* 0x000fe400078e020e */
[----:B---3--:R-:W-:-:S04]  /*0320*/  @P1 IMAD R13, R13, 0x10, R8 ;  /* 0x000000100d0d1824 */ /* 0x008fc800078e0208 */
[----:B------:R-:W2:Y:S01]  /*0330*/  @P1 LDC.64 R8, c[0x0][0x388] ;  /* 0x0000e200ff081b82 */ /* 0x000ea20000000a00 */
[----:B------:R-:W-:Y:S01]  /*0340*/  @P1 IMAD R18, R18, 0x1c00, R15 ;  /* 0x00001c0012121824 */ /* 0x000fe200078e020f */
[----:B----4-:R-:W-:Y:S01]  /*0350*/  @P1 LEA R21, R12, R21, 0x4 ;  /* 0x000000150c151211 */ /* 0x010fe200078e20ff */
[C---:B------:R-:W-:Y:S01]  /*0360*/  @P0 IMAD R14, R3.reuse, 0x200, R14 ;  /* 0x00000200030e0824 */ /* 0x040fe200078e020e */
[----:B------:R-:W-:Y:S01]  /*0370*/  @P1 SHF.R.U32.HI R12, RZ, 0x10, R19 ;  /* 0x00000010ff0c1819 */ /* 0x000fe20000011613 */
[C---:B------:R-:W-:Y:S02]  /*0380*/  @P1 IMAD R18, R3.reuse, 0x200, R18 ;  /* 0x0000020003121824 */ /* 0x040fe400078e0212 */
[----:B------:R-:W-:Y:S01]  /*0390*/  @P1 IMAD R20, R20, 0x1c00, R21 ;  /* 0x00001c0014141824 */ /* 0x000fe200078e0215 */
[----:B------:R-:W3:Y:S01]  /*03a0*/  @P1 LDC.64 R6, c[0x0][0x388] ;  /* 0x0000e200ff061b82 */ /* 0x000ee20000000a00 */
[----:B------:R-:W-:Y:S01]  /*03b0*/  @P1 IMAD R12, R12, 0x1c00, R13 ;  /* 0x00001c000c0c1824 */ /* 0x000fe200078e020d */
[----:B------:R-:W-:Y:S01]  /*03c0*/  @P1 IADD3 R19, PT, PT, R18, -0x1dff, RZ ;  /* 0xffffe20112131810 */ /* 0x000fe20007ffe0ff */
[----:B------:R-:W-:-:S02]  /*03d0*/  @P1 IMAD R20, R3, 0x200, R20 ;  /* 0x0000020003141824 */ /* 0x000fc400078e0214 */
[----:B------:R-:W-:Y:S01]  /*03e0*/  @P0 VIADD R17, R14, 0xffffe200 ;  /* 0xffffe2000e110836 */ /* 0x000fe20000000000 */
[----:B------:R-:W-:Y:S01]  /*03f0*/  @P1 LEA R12, R3, R12, 0x9 ;  /* 0x0000000c030c1211 */ /* 0x000fe200078e48ff */
[----:B------:R-:W-:Y:S01]  /*0400*/  @P1 VIADD R23, R20, 0xffffe203 ;  /* 0xffffe20314171836 */ /* 0x000fe20000000000 */
[----:B------:R-:W4:Y:S01]  /*0410*/  S2R R13, SR_CgaCtaId ;  /* 0x00000000000d7919 */ /* 0x000f220000008800 */
[----:B------:R-:W-:Y:S02]  /*0420*/  HFMA2 R3, -RZ, RZ, 0, 0 ;  /* 0x00000000ff037431 */ /* 0x000fe400000001ff */
[----:B-1----:R-:W-:-:S04]  /*0430*/  @P0 IMAD.WIDE.U32 R16, R17, 0x4, R10 ;  /* 0x0000000411100825 */ /* 0x002fc800078e000a */
[----:B------:R-:W-:Y:S02]  /*0440*/  @P1 VIADD R21, R12, 0xffffe202 ;  /* 0xffffe2020c151836 */ /* 0x000fe40000000000 */
[----:B--2---:R-:W-:Y:S01]  /*0450*/  @P1 IMAD.WIDE.U32 R18, R19, 0x4, R8 ;  /* 0x0000000413121825 */ /* 0x004fe200078e0008 */
[----:B------:R-:W-:Y:S01]  /*0460*/  MOV R9, RZ ;  /* 0x000000ff00097202 */ /* 0x000fe20000000f00 */
[----:B------:R1:W5:Y:S02]  /*0470*/  @P0 LDG.E.CONSTANT R3, desc[UR4][R16.64] ;  /* 0x0000000410030981 */ /* 0x000364000c1e9900 */
[----:B0-----:R-:W-:-:S04]  /*0480*/  @P1 IMAD.WIDE.U32 R22, R23, 0x4, R4 ;  /* 0x0000000417161825 */ /* 0x001fc800078e0004 */
[----:B---3--:R-:W-:Y:S01]  /*0490*/  @P1 IMAD.WIDE.U32 R20, R21, 0x4, R6 ;  /* 0x0000000415141825 */ /* 0x008fe200078e0006 */
[----:B------:R1:W5:Y:S03]  /*04a0*/  @P1 LDG.E.CONSTANT R9, desc[UR4][R22.64] ;  /* 0x0000000416091981 */ /* 0x000366000c1e9900 */
[----:B------:R-:W-:Y:S02]  /*04b0*/  IMAD.MOV.U32 R5, RZ, RZ, RZ ;  /* 0x000000ffff057224 */ /* 0x000fe400078e00ff */
[----:B------:R-:W-:-:S04]  /*04c0*/  IMAD.MOV.U32 R7, RZ, RZ, RZ ;  /* 0x000000ffff077224 */ /* 0x000fc800078e00ff */
[----:B------:R1:W5:Y:S04]  /*04d0*/  @P1 LDG.E.CONSTANT R5, desc[UR4][R18.64] ;  /* 0x0000000412051981 */ /* 0x000368000c1e9900 */
[----:B------:R1:W5:Y:S01]  /*04e0*/  @P1 LDG.E.CONSTANT R7, desc[UR4][R20.64] ;  /* 0x0000000414071981 */ /* 0x000362000c1e9900 */
[----:B------:R-:W-:Y:S02]  /*04f0*/  ISETP.GE.U32.AND P0, PT, R0, 0x3c, PT ;  /* 0x0000003c0000780c */ /* 0x000fe40003f06070 */
[----:B------:R-:W-:Y:S01]  /*0500*/  MOV R12, 0x400 ;  /* 0x00000400000c7802 */ /* 0x000fe20000000f00 */
[----:B------:R-:W-:Y:S03]  /*0510*/  BSSY.RECONVERGENT B0, `(.L_x_0) ;  /* 0x000001b000007945 */ /* 0x000fe60003800200 */
[----:B----4-:R-:W-:Y:S01]  /*0520*/  LEA R11, R13, R12, 0x18 ;  /* 0x0000000c0d0b7211 */ /* 0x010fe200078ec0ff */
[----:B------:R-:W-:-:S04]  /*0530*/  IMAD.MOV.U32 R15, RZ, RZ, RZ ;  /* 0x000000ffff0f7224 */ /* 0x000fc800078e00ff */
[----:B------:R-:W-:Y:S02]  /*0540*/  IMAD R14, R0, 0x10, R11 ;  /* 0x00000010000e7824 */ /* 0x000fe400078e020b */
[----:B-1----:R-:W-:Y:S05]  /*0550*/  @!P0 BRA `(.L_x_1) ;  /* 0x0000000000588947 */ /* 0x002fea0003800000 */
[----:B------:R-:W-:-:S05]  /*0560*/  LOP3.LUT R4, R0, 0xffff, RZ, 0xc0, !PT ;  /* 0x0000ffff00047812 */ /* 0x000fca00078ec0ff */
[----:B------:R-:W-:-:S05]  /*0570*/  IMAD R4, R4, 0x445, RZ ;  /* 0x0000044504047824 */ /* 0x000fca00078e02ff */
[----:B------:R-:W-:-:S04]  /*0580*/  SHF.R.U32.HI R4, RZ, 0x10, R4 ;  /* 0x00000010ff047819 */ /* 0x000fc80000011604 */
[----:B------:R-:W-:-:S05]  /*0590*/  PRMT R6, R4, 0x9910, RZ ;  /* 0x0000991004067816 */ /* 0x000fca00000000ff */
[----:B------:R-:W-:-:S05]  /*05a0*/  IMAD R6, R6, 0x3c, RZ ;  /* 0x0000003c06067824 */ /* 0x000fca00078e02ff */
[----:B------:R-:W-:-:S04]  /*05b0*/  IADD3 R6, PT, PT, RZ, -R6, RZ ;  /* 0x80000006ff067210 */ /* 0x000fc80007ffe0ff */
[----:B------:R-:W-:-:S05]  /*05c0*/  PRMT R17, R6, 0x7710, RZ ;  /* 0x0000771006117816 */ /* 0x000fca00000000ff */
[----:B------:R-:W-:-:S05]  /*05d0*/  IMAD.IADD R6, R17, 0x1, R0 ;  /* 0x0000000111067824 */ /* 0x000fca00078e0200 */
[----:B------:R-:W-:-:S04]  /*05e0*/  LOP3.LUT R8, R6, 0xffff, RZ, 0xc0, !PT ;  /* 0x0000ffff06087812 */ /* 0x000fc800078ec0ff */
[----:B------:R-:W-:-:S13]  /*05f0*/  ISETP.GE.U32.AND P1, PT, R8, 0x4, PT ;  /* 0x000000040800780c */ /* 0x000fda0003f26070 */
[----:B------:R-:W-:Y:S05]  /*0600*/  @!P1 BRA `(.L_x_1) ;  /* 0x00000000002c9947 */ /* 0x000fea0003800000 */
[----:B------:R-:W0:Y:S01]  /*0610*/  S2R R15, SR_CTAID.X ;  /* 0x00000000000f7919 */ /* 0x000e220000002500 */
[----:B------:R-:W1:Y:S01]  /*0620*/  LDC.64 R16, c[0x0][0x388] ;  /* 0x0000e200ff107b82 */ /* 0x000e620000000a00 */
[----:B------:R-:W-:Y:S02]  /*0630*/  IMAD.SHL.U32 R8, R0, 0x4, RZ ;  /* 0x0000000400087824 */ /* 0x000fe400078e00ff */
[----:B------:R-:W-:-:S03]  /*0640*/  IMAD.SHL.U32 R6, R6, 0x80, RZ ;  /* 0x0000008006067824 */ /* 0x000fc600078e00ff */
[----:B------:R-:W-:Y:S02]  /*0650*/  LOP3.LUT R8, R8, 0xc, RZ, 0xc0, !PT ;  /* 0x0000000c08087812 */ /* 0x000fe400078ec0ff */
[----:B------:R-:W-:Y:S02]  /*0660*/  LOP3.LUT R6, R6, 0x1e00, RZ, 0xc0, !PT ;  /* 0x00001e0006067812 */ /* 0x000fe400078ec0ff */
[----:B0-----:R-:W-:-:S05]  /*0670*/  LEA R15, R15, R8, 0x4 ;  /* 0x000000080f0f7211 */ /* 0x001fca00078e20ff */
[----:B------:R-:W-:-:S05]  /*0680*/  IMAD R15, R4, 0x1c00, R15 ;  /* 0x00001c00040f7824 */ /* 0x000fca00078e020f */
[----:B------:R-:W-:-:S05]  /*0690*/  IADD3 R15, PT, PT, R15, -0x1e00, R6 ;  /* 0xffffe2000f0f7810 */ /* 0x000fca0007ffe006 */
[----:B-1----:R-:W-:-:S05]  /*06a0*/  IMAD.WIDE.U32 R16, R15, 0x4, R16 ;  /* 0x000000040f107825 */ /* 0x002fca00078e0010 */
[----:B------:R0:W5:Y:S02]  /*06b0*/  LDG.E.CONSTANT R15, desc[UR4][R16.64] ;  /* 0x00000004100f7981 */ /* 0x000164000c1e9900 */
.L_x_1:
[----:B------:R-:W-:Y:S05]  /*06c0*/  BSYNC.RECONVERGENT B0 ;  /* 0x0000000000007941 */ /* 0x000fea0003800200 */
.L_x_0:
[----:B-----5:R1:W-:Y:S01]  /*06d0*/  STS [R14], R15 ;  /* 0x0000000f0e007388 */ /* 0x0203e20000000800 */
[----:B------:R-:W-:Y:S01]  /*06e0*/  BSSY.RECONVERGENT B0, `(.L_x_2) ;  /* 0x000001a000007945 */ /* 0x000fe20003800200 */
[----:B------:R-:W-:Y:S01]  /*06f0*/  LOP3.LUT R4, R0, 0xffff, RZ, 0xc0, !PT ;  /* 0x0000ffff00047812 */ /* 0x000fe200078ec0ff */
[----:B0-----:R-:W-:Y:S02]  /*0700*/  IMAD.MOV.U32 R17, RZ, RZ, RZ ;  /* 0x000000ffff117224 */ /* 0x001fe400078e00ff */
[----:B------:R-:W-:Y:S05]  /*0710*/  @!P0 BRA `(.L_x_3) ;  /* 0x0000000000588947 */ /* 0x000fea0003800000 */
[----:B------:R-:W-:-:S05]  /*0720*/  LOP3.LUT R6, R0, 0xffff, RZ, 0xc0, !PT ;  /* 0x0000ffff00067812 */ /* 0x000fca00078ec0ff */
[----:B------:R-:W-:-:S05]  /*0730*/  IMAD R6, R6, 0x445, RZ ;  /* 0x0000044506067824 */ /* 0x000fca00078e02ff */
[----:B------:R-:W-:-:S04]  /*0740*/  SHF.R.U32.HI R6, RZ, 0x10, R6 ;  /* 0x00000010ff067819 */ /* 0x000fc80000011606 */
[----:B------:R-:W-:-:S05]  /*0750*/  PRMT R8, R6, 0x9910, RZ ;  /* 0x0000991006087816 */ /* 0x000fca00000000ff */
[----:B------:R-:W-:-:S05]  /*0760*/  IMAD R8, R8, 0x3c, RZ ;  /* 0x0000003c08087824 */ /* 0x000fca00078e02ff */
[----:B------:R-:W-:-:S04]  /*0770*/  IADD3 R8, PT, PT, RZ, -R8, RZ ;  /* 0x80000008ff087210 */ /* 0x000fc80007ffe0ff */
[----:B-1----:R-:W-:-:S05]  /*0780*/  PRMT R15, R8, 0x7710, RZ ;  /* 0x00007710080f7816 */ /* 0x002fca00000000ff */
        /* <DEDUP_REMOVED lines=13> */
[----:B-1----:R-:W-:-:S06]  /*0860*/  IMAD.WIDE.U32 R16, R15, 0x4, R16 ;  /* 0x000000040f107825 */ /* 0x002fcc00078e0010 */
[----:B------:R0:W5:Y:S02]  /*0870*/  LDG.E.CONSTANT R17, desc[UR4][R16.64] ;  /* 0x0000000410117981 */ /* 0x000164000c1e9900 */
.L_x_3:
[----:B------:R-:W-:Y:S05]  /*0880*/  BSYNC.RECONVERGENT B0 ;  /* 0x0000000000007941 */ /* 0x000fea0003800200 */
.L_x_2:
[----:B-----5:R2:W-:Y:S01]  /*0890*/  STS [R14+0x4], R17 ;  /* 0x000004110e007388 */ /* 0x0205e20000000800 */
[----:B------:R-:W-:Y:S01]  /*08a0*/  IMAD R4, R4, 0x493, RZ ;  /* 0x0000049304047824 */ /* 0x000fe200078e02ff */
[----:B------:R-:W-:Y:S04]  /*08b0*/  BSSY.RECONVERGENT B0, `(.L_x_4) ;  /* 0x000001d000007945 */ /* 0x000fe80003800200 */
[----:B-1----:R-:W-:-:S04]  /*08c0*/  SHF.R.U32.HI R15, RZ, 0x10, R4 ;  /* 0x00000010ff0f7819 */ /* 0x002fc80000011604 */
[C---:B------:R-:W-:Y:S01]  /*08d0*/  PRMT R4, R15.reuse, 0x9910, RZ ;  /* 0x000099100f047816 */ /* 0x040fe200000000ff */
[----:B------:R-:W-:Y:S02]  /*08e0*/  IMAD R6, R15, 0x8, R0 ;  /* 0x000000080f067824 */ /* 0x000fe400078e0200 */
[----:B------:R-:W-:-:S03]  /*08f0*/  IMAD.MOV.U32 R15, RZ, RZ, RZ ;  /* 0x000000ffff0f7224 */ /* 0x000fc600078e00ff */
[----:B------:R-:W-:Y:S01]  /*0900*/  SHF.L.U32 R6, R6, 0x2, RZ ;  /* 0x0000000206067819 */ /* 0x000fe200000006ff */
[----:B--2---:R-:W-:Y:S06]  /*0910*/  @!P0 BRA `(.L_x_5) ;  /* 0x0000000000588947 */ /* 0x004fec0003800000 */
[----:B------:R-:W-:-:S05]  /*0920*/  LOP3.LUT R8, R0, 0xffff, RZ, 0xc0, !PT ;  /* 0x0000ffff00087812 */ /* 0x000fca00078ec0ff */
[----:B------:R-:W-:-:S05]  /*0930*/  IMAD R8, R8, 0x445, RZ ;  /* 0x0000044508087824 */ /* 0x000fca00078e02ff */
[----:B------:R-:W-:-:S04]  /*0940*/  SHF.R.U32.HI R8, RZ, 0x10, R8 ;  /* 0x00000010ff087819 */ /* 0x000fc80000011608 */
[----:B------:R-:W-:-:S05]  /*0950*/  PRMT R10, R8, 0x9910, RZ ;  /* 0x00009910080a7816 */ /* 0x000fca00000000ff */
[----:B------:R-:W-:-:S04]  /*0960*/  IMAD R10, R10, 0x3c, RZ ;  /* 0x0000003c0a0a7824 */ /* 0x000fc800078e02ff */
[----:B------:R-:W-:-:S05]  /*0970*/  IMAD.MOV R10, RZ, RZ, -R10 ;  /* 0x000000ffff0a7224 */ /* 0x000fca00078e0a0a */
[----:B------:R-:W-:-:S04]  /*0980*/  PRMT R17, R10, 0x7710, RZ ;  /* 0x000077100a117816 */ /* 0x000fc800000000ff */
[----:B------:R-:W-:-:S04]  /*0990*/  IADD3 R10, PT, PT, R17, R0, RZ ;  /* 0x00000000110a7210 */ /* 0x000fc80007ffe0ff */
[----:B0-----:R-:W-:-:S04]  /*09a0*/  LOP3.LUT R16, R10, 0xffff, RZ, 0xc0, !PT ;  /* 0x0000ffff0a107812 */ /* 0x001fc800078ec0ff */
[----:B------:R-:W-:-:S13]  /*09b0*/  ISETP.GE.U32.AND P1, PT, R16, 0x4, PT ;  /* 0x000000041000780c */ /* 0x000fda0003f26070 */
[----:B------:R-:W-:Y:S05]  /*09c0*/  @!P1 BRA `(.L_x_5) ;  /* 0x00000000002c9947 */ /* 0x000fea0003800000 */
[----:B------:R-:W0:Y:S01]  /*09d0*/  S2R R15, SR_CTAID.X ;  /* 0x00000000000f7919 */ /* 0x000e220000002500 */
[----:B------:R-:W1:Y:S01]  /*09e0*/  LDC.64 R16, c[0x0][0x388] ;  /* 0x0000e200ff107b82 */ /* 0x000e620000000a00 */
[----:B------:R-:W-:Y:S01]  /*09f0*/  IMAD.SHL.U32 R18, R0, 0x4, RZ ;  /* 0x0000000400127824 */ /* 0x000fe200078e00ff */
[----:B------:R-:W-:-:S04]  /*0a00*/  SHF.L.U32 R10, R10, 0x7, RZ ;  /* 0x000000070a0a7819 */ /* 0x000fc800000006ff */
[----:B------:R-:W-:Y:S02]  /*0a10*/  LOP3.LUT R18, R18, 0xc, RZ, 0xc0, !PT ;  /* 0x0000000c12127812 */ /* 0x000fe400078ec0ff */
[----:B------:R-:W-:-:S03]  /*0a20*/  LOP3.LUT R10, R10, 0x1e00, RZ, 0xc0, !PT ;  /* 0x00001e000a0a7812 */ /* 0x000fc600078ec0ff */
[----:B0-----:R-:W-:-:S04]  /*0a30*/  IMAD R15, R15, 0x10, R18 ;  /* 0x000000100f0f7824 */ /* 0x001fc800078e0212 */
[----:B------:R-:W-:-:S05]  /*0a40*/  IMAD R15, R8, 0x1c00, R15 ;  /* 0x00001c00080f7824 */ /* 0x000fca00078e020f */
[----:B------:R-:W-:-:S05]  /*0a50*/  IADD3 R15, PT, PT, R15, -0x1dfe, R10 ;  /* 0xffffe2020f0f7810 */ /* 0x000fca0007ffe00a */
[----:B-1----:R-:W-:-:S05]  /*0a60*/  IMAD.WIDE.U32 R16, R15, 0x4, R16 ;  /* 0x000000040f107825 */ /* 0x002fca00078e0010 */
[----:B------:R1:W5:Y:S02]  /*0a70*/  LDG.E.CONSTANT R15, desc[UR4][R16.64] ;  /* 0x00000004100f7981 */ /* 0x000364000c1e9900 */
.L_x_5:
[----:B------:R-:W-:Y:S05]  /*0a80*/  BSYNC.RECONVERGENT B0 ;  /* 0x0000000000007941 */ /* 0x000fea0003800200 */
.L_x_4:
[----:B-----5:R2:W-:Y:S01]  /*0a90*/  STS [R14+0x8], R15 ;  /* 0x0000080f0e007388 */ /* 0x0205e20000000800 */
[----:B------:R-:W-:Y:S01]  /*0aa0*/  LOP3.LUT R6, R6, 0xe0, RZ, 0xc0, !PT ;  /* 0x000000e006067812 */ /* 0x000fe200078ec0ff */
[C---:B------:R-:W-:Y:S01]  /*0ab0*/  IMAD.SHL.U32 R20, R0.reuse, 0x2, RZ ;  /* 0x0000000200147824 */ /* 0x040fe200078e00ff */
[----:B------:R-:W-:Y:S01]  /*0ac0*/  BSSY.RECONVERGENT B0, `(.L_x_6) ;  /* 0x0000023000007945 */ /* 0x000fe20003800200 */
[----:B------:R-:W-:Y:S02]  /*0ad0*/  ISETP.GT.U32.AND P1, PT, R0, 0x73, PT ;  /* 0x000000730000780c */ /* 0x000fe40003f24070 */
[----:B-1----:R-:W-:Y:S01]  /*0ae0*/  IMAD R17, R4, 0x1e0, R6 ;  /* 0x000001e004117824 */ /* 0x002fe200078e0206 */
[----:B------:R-:W-:Y:S01]  /*0af0*/  LOP3.LUT R20, R20, 0xe, RZ, 0xc0, !PT ;  /* 0x0000000e14147812 */ /* 0x000fe200078ec0ff */
[----:B------:R-:W-:Y:S01]  /*0b00*/  VIADD R6, R12, 0x3840 ;  /* 0x000038400c067836 */ /* 0x000fe20000000000 */
[----:B------:R-:W-:Y:S02]  /*0b10*/  SHF.L.U32 R4, R0, 0x3, RZ ;  /* 0x0000000300047819 */ /* 0x000fe400000006ff */
[----:B------:R-:W-:-:S02]  /*0b20*/  LOP3.LUT R22, R20, 0xffff, R17, 0xf8, !PT ;  /* 0x0000ffff14167812 */ /* 0x000fc400078ef811 */
[----:B------:R-:W-:Y:S02]  /*0b30*/  LEA R21, R13, R6, 0x18 ;  /* 0x000000060d157211 */ /* 0x000fe400078ec0ff */
[----:B------:R-:W-:Y:S01]  /*0b40*/  LOP3.LUT R4, R4, 0x38, RZ, 0xc0, !PT ;  /* 0x0000003804047812 */ /* 0x000fe200078ec0ff */
[----:B------:R-:W-:Y:S02]  /*0b50*/  IMAD R22, R22, 0x4, R11 ;  /* 0x0000000416167824 */ /* 0x000fe400078e020b */
[----:B------:R-:W-:Y:S02]  /*0b60*/  HFMA2 R11, -RZ, RZ, 0, 0 ;  /* 0x00000000ff0b7431 */ /* 0x000fe400000001ff */
[----:B------:R-:W-:Y:S01]  /*0b70*/  IMAD.IADD R21, R21, 0x1, R4 ;  /* 0x0000000115157824 */ /* 0x000fe200078e0204 */
[----:B--2---:R-:W-:Y:S06]  /*0b80*/  @!P0 BRA `(.L_x_7) ;  /* 0x0000000000588947 */ /* 0x004fec0003800000 */
[----:B------:R-:W-:-:S05]  /*0b90*/  LOP3.LUT R4, R0, 0xffff, RZ, 0xc0, !PT ;  /* 0x0000ffff00047812 */ /* 0x000fca00078ec0ff */
[----:B------:R-:W-:-:S05]  /*0ba0*/  IMAD R4, R4, 0x445, RZ ;  /* 0x0000044504047824 */ /* 0x000fca00078e02ff */
[----:B------:R-:W-:-:S04]  /*0bb0*/  SHF.R.U32.HI R4, RZ, 0x10, R4 ;  /* 0x00000010ff047819 */ /* 0x000fc80000011604 */
[----:B------:R-:W-:-:S05]  /*0bc0*/  PRMT R6, R4, 0x9910, RZ ;  /* 0x0000991004067816 */ /* 0x000fca00000000ff */
[----:B------:R-:W-:-:S04]  /*0bd0*/  IMAD R6, R6, 0x3c, RZ ;  /* 0x0000003c06067824 */ /* 0x000fc800078e02ff */
[----:B------:R-:W-:-:S05]  /*0be0*/  IMAD.MOV R6, RZ, RZ, -R6 ;  /* 0x000000ffff067224 */ /* 0x000fca00078e0a06 */
[----:B------:R-:W-:-:S05]  /*0bf0*/  PRMT R15, R6, 0x7710, RZ ;  /* 0x00007710060f7816 */ /* 0x000fca00000000ff */
[----:B------:R-:W-:-:S05]  /*0c00*/  IMAD.IADD R15, R15, 0x1, R0 ;  /* 0x000000010f0f7824 */ /* 0x000fca00078e0200 */
[----:B------:R-:W-:-:S04]  /*0c10*/  LOP3.LUT R6, R15, 0xffff, RZ, 0xc0, !PT ;  /* 0x0000ffff0f067812 */ /* 0x000fc800078ec0ff */
[----:B------:R-:W-:-:S13]  /*0c20*/  ISETP.GE.U32.AND P0, PT, R6, 0x4, PT ;  /* 0x000000040600780c */ /* 0x000fda0003f06070 */
[----:B------:R-:W-:Y:S05]  /*0c30*/  @!P0 BRA `(.L_x_7) ;  /* 0x00000000002c8947 */ /* 0x000fea0003800000 */
[----:B------:R-:W1:Y:S01]  /*0c40*/  S2R R6, SR_CTAID.X ;  /* 0x0000000000067919 */ /* 0x000e620000002500 */
[----:B------:R-:W2:Y:S01]  /*0c50*/  LDC.64 R10, c[0x0][0x388] ;  /* 0x0000e200ff0a7b82 */ /* 0x000ea20000000a00 */
[----:B------:R-:W-:Y:S01]  /*0c60*/  SHF.L.U32 R8, R0, 0x2, RZ ;  /* 0x0000000200087819 */ /* 0x000fe200000006ff */
[----:B------:R-:W-:-:S03]  /*0c70*/  IMAD.SHL.U32 R15, R15, 0x80, RZ ;  /* 0x000000800f0f7824 */ /* 0x000fc600078e00ff */
[----:B------:R-:W-:Y:S02]  /*0c80*/  LOP3.LUT R17, R8, 0xc, RZ, 0xc0, !PT ;  /* 0x0000000c08117812 */ /* 0x000fe400078ec0ff */
[----:B------:R-:W-:-:S03]  /*0c90*/  LOP3.LUT R15, R15, 0x1e00, RZ, 0xc0, !PT ;  /* 0x00001e000f0f7812 */ /* 0x000fc600078ec0ff */
[----:B-1----:R-:W-:-:S04]  /*0ca0*/  IMAD R17, R6, 0x10, R17 ;  /* 0x0000001006117824 */ /* 0x002fc800078e0211 */
[----:B------:R-:W-:-:S05]  /*0cb0*/  IMAD R4, R4, 0x1c00, R17 ;  /* 0x00001c0004047824 */ /* 0x000fca00078e0211 */
[----:B------:R-:W-:-:S05]  /*0cc0*/  IADD3 R15, PT, PT, R4, -0x1dfd, R15 ;  /* 0xffffe203040f7810 */ /* 0x000fca0007ffe00f */
[----:B--2---:R-:W-:-:S06]  /*0cd0*/  IMAD.WIDE.U32 R10, R15, 0x4, R10 ;  /* 0x000000040f0a7825 */ /* 0x004fcc00078e000a */
[----:B------:R1:W5:Y:S02]  /*0ce0*/  LDG.E.CONSTANT R11, desc[UR4][R10.64] ;  /* 0x000000040a0b7981 */ /* 0x000364000c1e9900 */
.L_x_7:
[----:B------:R-:W-:Y:S05]  /*0cf0*/  BSYNC.RECONVERGENT B0 ;  /* 0x0000000000007941 */ /* 0x000fea0003800200 */
.L_x_6:
[----:B-----5:R2:W-:Y:S01]  /*0d00*/  STS [R14+0xc], R11 ;  /* 0x00000c0b0e007388 */ /* 0x0205e20000000800 */
[----:B------:R-:W-:Y:S03]  /*0d10*/  BSSY.RECONVERGENT B0, `(.L_x_8) ;  /* 0x0000063000007945 */ /* 0x000fe60003800200 */
[----:B------:R2:W-:Y:S04]  /*0d20*/  STS [R14+0x1880], R3 ;  /* 0x001880030e007388 */ /* 0x0005e80000000800 */
[----:B------:R2:W-:Y:S04]  /*0d30*/  STS [R14+0x1884], R5 ;  /* 0x001884050e007388 */ /* 0x0005e80000000800 */
[----:B------:R2:W-:Y:S04]  /*0d40*/  STS [R14+0x1888], R7 ;  /* 0x001888070e007388 */ /* 0x0005e80000000800 */
[----:B------:R2:W-:Y:S01]  /*0d50*/  STS [R14+0x188c], R9 ;  /* 0x00188c090e007388 */ /* 0x0005e20000000800 */
[----:B------:R-:W-:Y:S05]  /*0d60*/  @P1 BRA `(.L_x_9) ;  /* 0x0000000400741947 */ /* 0x000fea0003800000 */
[----:B--2---:R-:W-:Y:S01]  /*0d70*/  PRMT R3, R2, 0x9910, RZ ;  /* 0x0000991002037816 */ /* 0x004fe200000000ff */
[----:B------:R-:W-:Y:S01]  /*0d80*/  IMAD.MOV.U32 R27, RZ, RZ, RZ ;  /* 0x000000ffff1b7224 */ /* 0x000fe200078e00ff */
[----:B------:R-:W-:Y:S02]  /*0d90*/  MOV R4, 0x89 ;  /* 0x0000008900047802 */ /* 0x000fe40000000f00 */
[----:B------:R-:W-:-:S03]  /*0da0*/  ISETP.GT.U32.AND P2, PT, R0, 0x23, PT ;  /* 0x000000230000780c */ /* 0x000fc60003f44070 */
[----:B------:R-:W-:-:S05]  /*0db0*/  IMAD R3, R3, R4, 0x89 ;  /* 0x0000008903037424 */ /* 0x000fca00078e0204 */
[----:B------:R-:W-:-:S04]  /*0dc0*/  LOP3.LUT R3, R3, 0xffff, RZ, 0xc0, !PT ;  /* 0x0000ffff03037812 */ /* 0x000fc800078ec0ff */
[----:B------:R-:W-:Y:S01]  /*0dd0*/  SHF.R.U32.HI R3, RZ, 0xb, R3 ;  /* 0x0000000bff037819 */ /* 0x000fe20000011603 */
[----:B------:R-:W2:Y:S01]  /*0de0*/  @!P2 S2R R6, SR_CTAID.X ;  /* 0x000000000006a919 */ /* 0x000ea20000002500 */
[----:B------:R-:W-:Y:S02]  /*0df0*/  @!P2 IMAD.SHL.U32 R19, R0, 0x80, RZ ;  /* 0x000000800013a824 */ /* 0x000fe400078e00ff */
[----:B------:R-:W-:-:S03]  /*0e00*/  PRMT R3, R3, 0x9910, RZ ;  /* 0x0000991003037816 */ /* 0x000fc600000000ff */
[----:B------:R-:W-:Y:S02]  /*0e10*/  @!P2 LOP3.LUT R19, R19, 0x1e00, RZ, 0xc0, !PT ;  /* 0x00001e001313a812 */ /* 0x000fe400078ec0ff */
[----:B------:R-:W-:-:S04]  /*0e20*/  IMAD R3, R3, 0xf, RZ ;  /* 0x0000000f03037824 */ /* 0x000fc800078e02ff */
[----:B------:R-:W-:-:S05]  /*0e30*/  IMAD.MOV R3, RZ, RZ, -R3 ;  /* 0x000000ffff037224 */ /* 0x000fca00078e0a03 */
[----:B------:R-:W-:-:S04]  /*0e40*/  PRMT R7, R3, 0x7710, RZ ;  /* 0x0000771003077816 */ /* 0x000fc800000000ff */
[----:B------:R-:W-:-:S04]  /*0e50*/  IADD3 R7, PT, PT, R2, 0x1, R7 ;  /* 0x0000000102077810 */ /* 0x000fc80007ffe007 */
[C---:B------:R-:W-:Y:S02]  /*0e60*/  LOP3.LUT R2, R7.reuse, 0xff, RZ, 0xc0, !PT ;  /* 0x000000ff07027812 */ /* 0x040fe400078ec0ff */
[C---:B------:R-:W-:Y:S02]  /*0e70*/  LOP3.LUT P0, RZ, R7.reuse, 0xff, RZ, 0xc0, !PT ;  /* 0x000000ff07ff7812 */ /* 0x040fe4000780c0ff */
[----:B------:R-:W-:Y:S02]  /*0e80*/  ISETP.NE.AND P1, PT, R2, RZ, PT ;  /* 0x000000ff0200720c */ /* 0x000fe40003f25270 */
[----:B------:R-:W-:Y:S02]  /*0e90*/  LOP3.LUT R7, R7, 0xff, RZ, 0xc0, !PT ;  /* 0x000000ff07077812 */ /* 0x000fe400078ec0ff */
[----:B--2---:R-:W-:-:S07]  /*0ea0*/  @!P2 LEA R6, R6, R19, 0x4 ;  /* 0x000000130606a211 */ /* 0x004fce00078e20ff */
[----:B------:R-:W2:Y:S01]  /*0eb0*/  @P0 S2R R5, SR_CTAID.X ;  /* 0x0000000000050919 */ /* 0x000ea20000002500 */
[C---:B------:R-:W-:Y:S01]  /*0ec0*/  @P0 VIADD R4, R0.reuse, 0x310 ;  /* 0x0000031000040836 */ /* 0x040fe20000000000 */
[C---:B------:R-:W-:Y:S01]  /*0ed0*/  @P0 SHF.L.U32 R8, R0.reuse, 0x2, RZ ;  /* 0x0000000200080819 */ /* 0x040fe200000006ff */
[C---:B------:R-:W-:Y:S01]  /*0ee0*/  @P1 VIADD R9, R0.reuse, 0x310 ;  /* 0x0000031000091836 */ /* 0x040fe20000000000 */
[----:B-1----:R-:W1:Y:S01]  /*0ef0*/  @P1 S2R R10, SR_CTAID.X ;  /* 0x00000000000a1919 */ /* 0x002e620000002500 */
[----:B------:R-:W-:Y:S01]  /*0f00*/  @P1 IMAD.SHL.U32 R11, R0, 0x4, RZ ;  /* 0x00000004000b1824 */ /* 0x000fe200078e00ff */
[----:B------:R-:W-:Y:S01]  /*0f10*/  @P0 LOP3.LUT R4, R4, 0xffff, RZ, 0xc0, !PT ;  /* 0x0000ffff04040812 */ /* 0x000fe200078ec0ff */
[----:B0-----:R-:W-:Y:S01]  /*0f20*/  @P1 IMAD.SHL.U32 R16, R0, 0x4, RZ ;  /* 0x0000000400101824 */ /* 0x001fe200078e00ff */
[----:B------:R-:W0:Y:S01]  /*0f30*/  @P1 S2R R3, SR_CTAID.X ;  /* 0x0000000000031919 */ /* 0x000e220000002500 */
[----:B------:R-:W-:Y:S02]  /*0f40*/  @P1 LOP3.LUT R9, R9, 0xffff, RZ, 0xc0, !PT ;  /* 0x0000ffff09091812 */ /* 0x000fe400078ec0ff */
[----:B------:R-:W-:Y:S01]  /*0f50*/  @P0 IMAD R4, R4, 0x889, RZ ;  /* 0x0000088904040824 */ /* 0x000fe200078e02ff */
[----:B------:R-:W3:Y:S01]  /*0f60*/  @P1 S2R R2, SR_CTAID.X ;  /* 0x0000000000021919 */ /* 0x000ee20000002500 */
[----:B------:R-:W-:Y:S01]  /*0f70*/  @P0 LOP3.LUT R8, R8, 0xc, RZ, 0xc0, !PT ;  /* 0x0000000c08080812 */ /* 0x000fe200078ec0ff */
[----:B------:R-:W-:Y:S01]  /*0f80*/  @P1 IMAD R9, R9, 0x889, RZ ;  /* 0x0000088909091824 */ /* 0x000fe200078e02ff */
[----:B------:R-:W-:-:S02]  /*0f90*/  @P1 SHF.L.U32 R15, R0, 0x2, RZ ;  /* 0x00000002000f1819 */ /* 0x000fc400000006ff */
[----:B------:R-:W-:Y:S02]  /*0fa0*/  @P0 SHF.R.U32.HI R18, RZ, 0x11, R4 ;  /* 0x00000011ff120819 */ /* 0x000fe40000011604 */
[----:B------:R-:W-:Y:S02]  /*0fb0*/  @P1 IADD3 R4, PT, PT, R0, 0x310, RZ ;  /* 0x0000031000041810 */ /* 0x000fe40007ffe0ff */
[----:B------:R-:W-:Y:S02]  /*0fc0*/  @P1 LOP3.LUT R11, R11, 0xc, RZ, 0xc0, !PT ;  /* 0x0000000c0b0b1812 */ /* 0x000fe400078ec0ff */
[----:B------:R-:W-:Y:S02]  /*0fd0*/  @P1 LOP3.LUT R4, R4, 0xffff, RZ, 0xc0, !PT ;  /* 0x0000ffff04041812 */ /* 0x000fe400078ec0ff */
[----:B------:R-:W-:Y:S02]  /*0fe0*/  @P1 SHF.R.U32.HI R9, RZ, 0x11, R9 ;  /* 0x00000011ff091819 */ /* 0x000fe40000011609 */
[----:B------:R-:W-:Y:S01]  /*0ff0*/  @P1 LOP3.LUT R23, R16, 0xc, RZ, 0xc0, !PT ;  /* 0x0000000c10171812 */ /* 0x000fe200078ec0ff */
[----:B------:R-:W-:Y:S01]  /*1000*/  @P1 IMAD R4, R4, 0x889, RZ ;  /* 0x0000088904041824 */ /* 0x000fe200078e02ff */
[----:B------:R-:W4:Y:S01]  /*1010*/  @P1 LDC.64 R16, c[0x0][0x388] ;  /* 0x0000e200ff101b82 */ /* 0x000f220000000a00 */
[----:B--2---:R-:W-:Y:S01]  /*1020*/  @P0 IMAD R5, R5, 0x10, R8 ;  /* 0x0000001005050824 */ /* 0x004fe200078e0208 */
[----:B------:R-:W-:-:S02]  /*1030*/  @P1 LOP3.LUT R8, R15, 0xc, RZ, 0xc0, !PT ;  /* 0x0000000c0f081812 */ /* 0x000fc400078ec0ff */
[----:B------:R-:W-:Y:S01]  /*1040*/  @P1 SHF.R.U32.HI R24, RZ, 0x11, R4 ;  /* 0x00000011ff181819 */ /* 0x000fe20000011604 */
[----:B-1----:R-:W-:Y:S02]  /*1050*/  @P1 IMAD R10, R10, 0x10, R11 ;  /* 0x000000100a0a1824 */ /* 0x002fe400078e020b */
[----:B------:R-:W-:Y:S01]  /*1060*/  @P0 IMAD R18, R18, 0x1c00, R5 ;  /* 0x00001c0012120824 */ /* 0x000fe200078e0205 */
[----:B------:R-:W-:Y:S01]  /*1070*/  @P1 IADD3 R5, PT, PT, R0, 0x310, RZ ;  /* 0x0000031000051810 */ /* 0x000fe20007ffe0ff */
[----:B0-----:R-:W-:Y:S02]  /*1080*/  @P1 IMAD R3, R3, 0x10, R8 ;  /* 0x0000001003031824 */ /* 0x001fe400078e0208 */
[----:B------:R-:W-:Y:S01]  /*1090*/  @P1 IMAD R15, R9, 0x1c00, R10 ;  /* 0x00001c00090f1824 */ /* 0x000fe200078e020a */
[----:B------:R-:W-:Y:S01]  /*10a0*/  @P1 LOP3.LUT R5, R5, 0xffff, RZ, 0xc0, !PT ;  /* 0x0000ffff05051812 */ /* 0x000fe200078ec0ff */
[----:B------:R-:W0:Y:S01]  /*10b0*/  @P0 LDC.64 R8, c[0x0][0x388] ;  /* 0x0000e200ff080b82 */ /* 0x000e220000000a00 */
[----:B---3--:R-:W-:-:S02]  /*10c0*/  @P1 IMAD R23, R2, 0x10, R23 ;  /* 0x0000001002171824 */ /* 0x008fc400078e0217 */
[----:B------:R-:W-:Y:S02]  /*10d0*/  @P1 IMAD R24, R24, 0x1c00, R3 ;  /* 0x00001c0018181824 */ /* 0x000fe400078e0203 */
[----:B------:R-:W-:Y:S02]  /*10e0*/  @P1 IMAD R25, R5, 0x889, RZ ;  /* 0x0000088905191824 */ /* 0x000fe400078e02ff */
[C---:B------:R-:W-:Y:S01]  /*10f0*/  @P0 IMAD R18, R7.reuse, 0x200, R18 ;  /* 0x0000020007120824 */ /* 0x040fe200078e0212 */
[----:B------:R-:W1:Y:S01]  /*1100*/  @P1 LDC.64 R10, c[0x0][0x388] ;  /* 0x0000e200ff0a1b82 */ /* 0x000e620000000a00 */
[----:B------:R-:W-:Y:S01]  /*1110*/  @P1 IMAD R24, R7, 0x200, R24 ;  /* 0x0000020007181824 */ /* 0x000fe200078e0218 */
[----:B------:R-:W-:Y:S01]  /*1120*/  @P1 SHF.R.U32.HI R26, RZ, 0x11, R25 ;  /* 0x00000011ff1a1819 */ /* 0x000fe20000011619 */
[----:B------:R-:W-:-:S04]  /*1130*/  @!P2 IMAD.SHL.U32 R25, R0, 0x4, RZ ;  /* 0x000000040019a824 */ /* 0x000fc800078e00ff */
[----:B------:R-:W-:Y:S01]  /*1140*/  @P1 IMAD R26, R26, 0x1c00, R23 ;  /* 0x00001c001a1a1824 */ /* 0x000fe200078e0217 */
[----:B------:R-:W2:Y:S01]  /*1150*/  @P1 LDC.64 R4, c[0x0][0x388] ;  /* 0x0000e200ff041b82 */ /* 0x000ea20000000a00 */
[C---:B------:R-:W-:Y:S02]  /*1160*/  @P1 LEA R23, R7.reuse, R15, 0x9 ;  /* 0x0000000f07171211 */ /* 0x040fe400078e48ff */
[----:B------:R-:W-:Y:S01]  /*1170*/  @P0 IADD3 R15, PT, PT, R18, -0x1e00, RZ ;  /* 0xffffe200120f0810 */ /* 0x000fe20007ffe0ff */
[----:B------:R-:W-:Y:S01]  /*1180*/  @P1 IMAD R19, R7, 0x200, R26 ;  /* 0x0000020007131824 */ /* 0x000fe200078e021a */
[----:B------:R-:W-:Y:S01]  /*1190*/  @!P2 LOP3.LUT R7, R25, 0xc, RZ, 0xc0, !PT ;  /* 0x0000000c1907a812 */ /* 0x000fe200078ec0ff */
[----:B------:R-:W-:Y:S02]  /*11a0*/  @P1 VIADD R23, R23, 0xffffe201 ;  /* 0xffffe20117171836 */ /* 0x000fe40000000000 */
[----:B------:R-:W3:Y:S01]  /*11b0*/  @!P2 LDC.64 R2, c[0x0][0x390] ;  /* 0x0000e400ff02ab82 */ /* 0x000ee20000000a00 */
[----:B------:R-:W-:Y:S01]  /*11c0*/  @P1 VIADD R25, R24, 0xffffe202 ;  /* 0xffffe20218191836 */ /* 0x000fe20000000000 */
[----:B------:R-:W-:Y:S01]  /*11d0*/  @P1 IADD3 R19, PT, PT, R19, -0x1dfd, RZ ;  /* 0xffffe20313131810 */ /* 0x000fe20007ffe0ff */
[----:B0-----:R-:W-:-:S04]  /*11e0*/  @P0 IMAD.WIDE.U32 R8, R15, 0x4, R8 ;  /* 0x000000040f080825 */ /* 0x001fc800078e0008 */
[----:B------:R-:W-:Y:S02]  /*11f0*/  HFMA2 R15, -RZ, RZ, 0, 0 ;  /* 0x00000000ff0f7431 */ /* 0x000fe400000001ff */
[----:B------:R-:W-:Y:S02]  /*1200*/  @!P2 IMAD.IADD R7, R7, 0x1, R6 ;  /* 0x000000010707a824 */ /* 0x000fe400078e0206 */
[----:B-1----:R-:W-:-:S04]  /*1210*/  @P1 IMAD.WIDE.U32 R10, R23, 0x4, R10 ;  /* 0x00000004170a1825 */ /* 0x002fc800078e000a */
[----:B----4-:R-:W-:Y:S01]  /*1220*/  @P1 IMAD.WIDE.U32 R16, R25, 0x4, R16 ;  /* 0x0000000419101825 */ /* 0x010fe200078e0010 */
[----:B------:R-:W-:Y:S01]  /*1230*/  MOV R25, RZ ;  /* 0x000000ff00197202 */ /* 0x000fe20000000f00 */
[----:B------:R-:W4:Y:S02]  /*1240*/  @P0 LDG.E.CONSTANT R15, desc[UR4][R8.64] ;  /* 0x00000004080f0981 */ /* 0x000f24000c1e9900 */
[----:B------:R-:W-:Y:S02]  /*1250*/  IMAD.MOV.U32 R23, RZ, RZ, RZ ;  /* 0x000000ffff177224 */ /* 0x000fe400078e00ff */
[----:B--2---:R-:W-:Y:S01]  /*1260*/  @P1 IMAD.WIDE.U32 R18, R19, 0x4, R4 ;  /* 0x0000000413121825 */ /* 0x004fe200078e0004 */
[----:B------:R-:W2:Y:S03]  /*1270*/  @P1 LDG.E.CONSTANT R27, desc[UR4][R10.64] ;  /* 0x000000040a1b1981 */ /* 0x000ea6000c1e9900 */
[----:B---3--:R-:W-:Y:S01]  /*1280*/  @!P2 IMAD.WIDE.U32 R2, R7, 0x4, R2 ;  /* 0x000000040702a825 */ /* 0x008fe200078e0002 */
[----:B------:R-:W3:Y:S04]  /*1290*/  @P1 LDG.E.CONSTANT R25, desc[UR4][R16.64] ;  /* 0x0000000410191981 */ /* 0x000ee8000c1e9900 */
[----:B------:R-:W5:Y:S04]  /*12a0*/  @P1 LDG.E.CONSTANT R23, desc[UR4][R18.64] ;  /* 0x0000000412171981 */ /* 0x000f68000c1e9900 */
[----:B------:R-:W5:Y:S01]  /*12b0*/  @!P2 LDG.E.128.CONSTANT R4, desc[UR4][R2.64] ;  /* 0x000000040204a981 */ /* 0x000f62000c1e9d00 */
[----:B------:R-:W-:-:S04]  /*12c0*/  @!P2 IADD3 R12, PT, PT, R12, 0x3840, RZ ;  /* 0x000038400c0ca810 */ /* 0x000fc80007ffe0ff */
[----:B------:R-:W-:-:S05]  /*12d0*/  @!P2 LEA R13, R13, R12, 0x18 ;  /* 0x0000000c0d0da211 */ /* 0x000fca00078ec0ff */
[----:B------:R-:W-:Y:S01]  /*12e0*/  @!P2 IMAD R13, R0, 0x10, R13 ;  /* 0x00000010000da824 */ /* 0x000fe200078e020d */
[----:B----4-:R4:W-:Y:S04]  /*12f0*/  STS [R14+0x3100], R15 ;  /* 0x0031000f0e007388 */ /* 0x0109e80000000800 */
[----:B--2---:R4:W-:Y:S04]  /*1300*/  STS [R14+0x3104], R27 ;  /* 0x0031041b0e007388 */ /* 0x0049e80000000800 */
[----:B---3--:R4:W-:Y:S04]  /*1310*/  STS [R14+0x3108], R25 ;  /* 0x003108190e007388 */ /* 0x0089e80000000800 */
[----:B-----5:R4:W-:Y:S04]  /*1320*/  STS [R14+0x310c], R23 ;  /* 0x00310c170e007388 */ /* 0x0209e80000000800 */
[----:B------:R4:W-:Y:S02]  /*1330*/  @!P2 STS.128 [R13], R4 ;  /* 0x000000040d00a388 */ /* 0x0009e40000000c00 */
.L_x_9:
[----:B------:R-:W-:Y:S05]  /*1340*/  BSYNC.RECONVERGENT B0 ;  /* 0x0000000000007941 */ /* 0x000fea0003800200 */
.L_x_8:
[----:B------:R-:W-:Y:S01]  /*1350*/  BAR.SYNC.DEFER_BLOCKING 0x0 ;  /* 0x0000000000007b1d */ /* 0x000fe20000010000 */
[----:B------:R-:W-:-:S04]  /*1360*/  SHF.L.U32 R0, R0, 0x6, RZ ;  /* 0x0000000600007819 */ /* 0x000fc800000006ff */
[----:B------:R-:W-:Y:S01]  /*1370*/  LOP3.LUT R0, R0, 0x7e00, RZ, 0xc0, !PT ;  /* 0x00007e0000007812 */ /* 0x000fe200078ec0ff */
[----:B------:R-:W3:Y:S01]  /*1380*/  S2R R29, SR_CTAID.X ;  /* 0x00000000001d7919 */ /* 0x000ee20000002500 */
[----:B--2---:R-:W-:Y:S04]  /*1390*/  LDS.64 R2, [R22] ;  /* 0x0000000016027984 */ /* 0x004fe80000000a00 */
[----:B----4-:R-:W2:Y:S04]  /*13a0*/  LDS.64 R24, [R21] ;  /* 0x0000000015187984 */ /* 0x010ea80000000a00 */
[----:B------:R-:W-:Y:S04]  /*13b0*/  LDS.64 R4, [R22+0x40] ;  /* 0x0000400016047984 */ /* 0x000fe80000000a00 */
[----:B------:R-:W4:Y:S04]  /*13c0*/  LDS.64 R6, [R21+0x40] ;  /* 0x0000400015067984 */ /* 0x000f280000000a00 */
[----:B0-----:R-:W-:Y:S01]  /*13d0*/  LDS.64 R16, [R22+0x80] ;  /* 0x0000800016107984 */ /* 0x001fe20000000a00 */
[----:B---3--:R-:W-:-:S03]  /*13e0*/  IMAD R29, R29, 0x10, R0 ;  /* 0x000000101d1d7824 */ /* 0x008fc600078e0200 */
[----:B------:R-:W0:Y:S02]  /*13f0*/  LDS.64 R18, [R21+0x80] ;  /* 0x0000800015127984 */ /* 0x000e240000000a00 */
[----:B------:R-:W-:Y:S02]  /*1400*/  IADD3 R29, PT, PT, R20, R29, RZ ;  /* 0x0000001d141d7210 */ /* 0x000fe40007ffe0ff */
[----:B------:R-:W-:Y:S04]  /*1410*/  LDS.64 R12, [R22+0x3c0] ;  /* 0x0003c000160c7984 */ /* 0x000fe80000000a00 */
[----:B------:R-:W3:Y:S04]  /*1420*/  LDS.64 R14, [R21+0xc0] ;  /* 0x0000c000150e7984 */ /* 0x000ee80000000a00 */
[----:B-1----:R-:W-:Y:S04]  /*1430*/  LDS.64 R10, [R22+0x400] ;  /* 0x00040000160a7984 */ /* 0x002fe80000000a00 */
[----:B------:R-:W1:Y:S01]  /*1440*/  LDS.64 R8, [R21+0x100] ;  /* 0x0001000015087984 */ /* 0x000e620000000a00 */
[----:B--2---:R-:W-:Y:S01]  /*1450*/  FFMA R23, R2, R24, RZ ;  /* 0x0000001802177223 */ /* 0x004fe200000000ff */
[----:B------:R-:W-:-:S02]  /*1460*/  FFMA R26, R3, R25, RZ ;  /* 0x00000019031a7223 */ /* 0x000fc400000000ff */
[----:B------:R-:W-:Y:S04]  /*1470*/  LDS.64 R2, [R22+0x440] ;  /* 0x0004400016027984 */ /* 0x000fe80000000a00 */
[----:B------:R-:W2:Y:S01]  /*1480*/  LDS.64 R24, [R21+0x140] ;  /* 0x0001400015187984 */ /* 0x000ea20000000a00 */
[----:B----4-:R-:W-:Y:S01]  /*1490*/  FFMA R23, R4, R6, R23 ;  /* 0x0000000604177223 */ /* 0x010fe20000000017 */
[----:B------:R-:W-:Y:S02]  /*14a0*/  FFMA R26, R5, R7, R26 ;  /* 0x00000007051a7223 */ /* 0x000fe4000000001a */
[----:B------:R-:W-:Y:S04]  /*14b0*/  LDS.64 R4, [R22+0x780] ;  /* 0x0007800016047984 */ /* 0x000fe80000000a00 */
[----:B------:R-:W4:Y:S01]  /*14c0*/  LDS.64 R6, [R21+0x180] ;  /* 0x0001800015067984 */ /* 0x000f220000000a00 */
[----:B0-----:R-:W-:Y:S01]  /*14d0*/  FFMA R23, R16, R18, R23 ;  /* 0x0000001210177223 */ /* 0x001fe20000000017 */
[----:B------:R-:W-:-:S02]  /*14e0*/  FFMA R26, R17, R19, R26 ;  /* 0x00000013111a7223 */ /* 0x000fc4000000001a */
[----:B------:R-:W-:Y:S04]  /*14f0*/  LDS.64 R16, [R22+0x7c0] ;  /* 0x0007c00016107984 */ /* 0x000fe80000000a00 */
[----:B------:R-:W0:Y:S01]  /*1500*/  LDS.64 R18, [R21+0x1c0] ;  /* 0x0001c00015127984 */ /* 0x000e220000000a00 */
[----:B---3--:R-:W-:Y:S01]  /*1510*/  FFMA R23, R12, R14, R23 ;  /* 0x0000000e0c177223 */ /* 0x008fe20000000017 */
[----:B------:R-:W-:Y:S02]  /*1520*/  FFMA R28, R13, R15, R26 ;  /* 0x0000000f0d1c7223 */ /* 0x000fe4000000001a */
[----:B------:R-:W-:Y:S01]  /*1530*/  LDS.64 R12, [R21+0x200] ;  /* 0x00020000150c7984 */ /* 0x000fe20000000a00 */
[----:B------:R-:W3:Y:S03]  /*1540*/  LDC.64 R26, c[0x0][0x380] ;  /* 0x0000e000ff1a7b82 */ /* 0x000ee60000000a00 */
[----:B------:R-:W5:Y:S01]  /*1550*/  LDS.64 R14, [R22+0x800] ;  /* 0x00080000160e7984 */ /* 0x000f620000000a00 */
[----:B-1----:R-:W-:Y:S01]  /*1560*/  FFMA R23, R10, R8, R23 ;  /* 0x000000080a177223 */ /* 0x002fe20000000017 */
[----:B------:R-:W-:-:S03]  /*1570*/  FFMA R28, R11, R9, R28 ;  /* 0x000000090b1c7223 */ /* 0x000fc6000000001c */
[----:B--2---:R-:W-:Y:S01]  /*1580*/  FFMA R23, R2, R24, R23 ;  /* 0x0000001802177223 */ /* 0x004fe20000000017 */
[----:B------:R-:W-:Y:S01]  /*1590*/  FFMA R28, R3, R25, R28 ;  /* 0x00000019031c7223 */ /* 0x000fe2000000001c */
[----:B---3--:R-:W-:-:S04]  /*15a0*/  IMAD.WIDE.U32 R26, R29, 0x4, R26 ;  /* 0x000000041d1a7825 */ /* 0x008fc800078e001a */
[----:B----4-:R-:W-:Y:S01]  /*15b0*/  FFMA R23, R4, R6, R23 ;  /* 0x0000000604177223 */ /* 0x010fe20000000017 */
[----:B------:R-:W-:-:S03]  /*15c0*/  FFMA R28, R5, R7, R28 ;  /* 0x00000007051c7223 */ /* 0x000fc6000000001c */
[----:B0-----:R-:W-:Y:S01]  /*15d0*/  FFMA R23, R16, R18, R23 ;  /* 0x0000001210177223 */ /* 0x001fe20000000017 */
[----:B------:R-:W-:-:S03]  /*15e0*/  FFMA R28, R17, R19, R28 ;  /* 0x00000013111c7223 */ /* 0x000fc6000000001c */
[----:B-----5:R-:W-:Y:S01]  /*15f0*/  FFMA R23, R14, R12, R23 ;  /* 0x0000000c0e177223 */ /* 0x020fe20000000017 */
[----:B------:R-:W-:-:S04]  /*1600*/  FFMA R13, R15, R13, R28 ;  /* 0x0000000d0f0d7223 */ /* 0x000fc8000000001c */
[----:B------:R-:W-:Y:S04]  /*1610*/  STG.E desc[UR4][R26.64], R23 ;  /* 0x000000171a007986 */ /* 0x000fe8000c101904 */
[----:B------:R-:W-:Y:S01]  /*1620*/  STG.E desc[UR4][R26.64+0x4], R13 ;  /* 0x0000040d1a007986 */ /* 0x000fe2000c101904 */
[----:B------:R-:W-:Y:S05]  /*1630*/  EXIT ;  /* 0x000000000000794d */ /* 0x000fea0003800000 */
.L_x_10:
[----:B------:R-:W-:-:S00]  /*1640*/  BRA `(.L_x_10) ;  /* 0xfffffffc00fc7947 */ /* 0x000fc0000383ffff */
[----:B------:R-:W-:-:S00]  /*1650*/  NOP ;  /* 0x0000000000007918 */ /* 0x000fc00000000000 */
        /* <DEDUP_REMOVED lines=10> */
.L_x_11:


//--------------------- .nv.shared.main_kernel    --------------------------
	.section	.nv.shared.main_kernel,"aw",@nobits
	.sectionflags	@""
	.align	4
.nv.shared.main_kernel:
	.zero		16000


//--------------------- .nv.shared.reserved.0     --------------------------
	.section	.nv.shared.reserved.0,"aw",@nobits
	.weak		__nv_reservedSMEM_offset_0_alias
	.size		__nv_reservedSMEM_offset_0_alias, 0, 64
	.other		__nv_reservedSMEM_offset_0_alias,@"STO_CUDA_RESERVED_SHARED STV_DEFAULT"
__nv_reservedSMEM_offset_0_alias:
	.zero		0
	.zero		64


//--------------------- .nv.constant0.main_kernel --------------------------
	.section	.nv.constant0.main_kernel,"a",@progbits
	.sectionflags	@""
	.align	4
.nv.constant0.main_kernel:
	.zero		920


//--------------------- SYMBOLS --------------------------

	.type		.nv.reservedSmem.offset0,@object
	.size		.nv.reservedSmem.offset0,0x4
	.type		.nv.reservedSmem.cap,@object
	.size		.nv.reservedSmem.cap,0x4
